	.target	sm_90a

	.elftype	@"ET_EXEC"


//--------------------- .note.nv.tkinfo           --------------------------
	.section	.note.nv.tkinfo,"",@"SHT_NOTE"
	.sectionflags	@"SHF_NOTE_NV_TKINFO"
	.tkinfo
        /*0018*/ 	.word	0x00000002
        /*0030*/ 	.string	""
        /*0030*/ 	.string	"ptxas"
        /*0030*/ 	.string	"Cuda compilation tools, release 13.0, V13.0.88"
        /*0030*/ 	.string	"Build cuda_13.0.r13.0/compiler.36424714_0"
        /*0030*/ 	.string	"-arch sm_90a -m 64 "



//--------------------- .note.nv.cuinfo           --------------------------
	.section	.note.nv.cuinfo,"",@"SHT_NOTE"
	.sectionflags	@"SHF_NOTE_NV_CUINFO"
        /*0018*/ 	.short	0x0002
        /*001a*/ 	.short	0x005a
        /*001c*/ 	.short	0x0082
	.zero		2


//--------------------- .nv.info                  --------------------------
	.section	.nv.info,"",@"SHT_CUDA_INFO"
	.align	4


	//----- nvinfo : EIATTR_REGCOUNT
	.align		4
        /*0000*/ 	.byte	0x04, 0x2f
        /*0002*/ 	.short	(.L_15 - .L_14)
	.align		4
.L_14:
        /*0004*/ 	.word	index@(_ZN7cutlass13device_kernelINS_4gemm6kernel13GemmUniversalIN4cute5tupleIJiiiiEEENS1_10collective13CollectiveMmaINS1_34MainloopSm90TmaGmmaWarpSpecializedILi18ENS5_IJNS4_1CILi2EEENSA_ILi4EEENSA_ILi1EEEEEENS1_35KernelTmaWarpSpecializedCooperativeEEENS5_IJNSA_ILi128EEENSA_ILi256EEENSA_ILi32EEEEEEaNS5_IJlSD_lEEEaSL_NS4_8TiledMMAINS4_8MMA_AtomIJNS4_4SM904GMMA27MMA_64x256x32_S32S8S8_SS_TNEEEENS4_6LayoutINS5_IJSB_SD_SD_EEENS5_IJSD_NSA_ILi0EEESU_EEEEENS5_IJNS4_10UnderscoreESX_SX_EEEEENS4_23SM90_TMA_LOAD_MULTICASTENS4_14ComposedLayoutINS4_7SwizzleILi1ELi4ELi3EEENS4_18smem_ptr_flag_bitsILi8EEENSS_INS5_IJNSA_ILi8EEESJ_EEENS5_IJSJ_SD_EEEEEEEvNS4_8identityES10_S1A_vS1B_EENS_8epilogue10collective6detail29Sm90TmaWarpSpecializedAdapterINS1E_15DefaultEpilogueIaSL_SL_NS1D_6thread17LinearCombinationIaLi1EiiLNS1I_9ScaleType4KindE0ELNS_15FloatRoundStyleE2EaEENS1_15EpilogueDefaultEEEEEvvEEEEvNT_6ParamsE)
        /*0008*/ 	.word	0x000000a8


	//----- nvinfo : EIATTR_FRAME_SIZE
	.align		4
.L_15:
        /*000c*/ 	.byte	0x04, 0x11
        /*000e*/ 	.short	(.L_17 - .L_16)
	.align		4
.L_16:
        /*0010*/ 	.word	index@(_ZN7cutlass13device_kernelINS_4gemm6kernel13GemmUniversalIN4cute5tupleIJiiiiEEENS1_10collective13CollectiveMmaINS1_34MainloopSm90TmaGmmaWarpSpecializedILi18ENS5_IJNS4_1CILi2EEENSA_ILi4EEENSA_ILi1EEEEEENS1_35KernelTmaWarpSpecializedCooperativeEEENS5_IJNSA_ILi128EEENSA_ILi256EEENSA_ILi32EEEEEEaNS5_IJlSD_lEEEaSL_NS4_8TiledMMAINS4_8MMA_AtomIJNS4_4SM904GMMA27MMA_64x256x32_S32S8S8_SS_TNEEEENS4_6LayoutINS5_IJSB_SD_SD_EEENS5_IJSD_NSA_ILi0EEESU_EEEEENS5_IJNS4_10UnderscoreESX_SX_EEEEENS4_23SM90_TMA_LOAD_MULTICASTENS4_14ComposedLayoutINS4_7SwizzleILi1ELi4ELi3EEENS4_18smem_ptr_flag_bitsILi8EEENSS_INS5_IJNSA_ILi8EEESJ_EEENS5_IJSJ_SD_EEEEEEEvNS4_8identityES10_S1A_vS1B_EENS_8epilogue10collective6detail29Sm90TmaWarpSpecializedAdapterINS1E_15DefaultEpilogueIaSL_SL_NS1D_6thread17LinearCombinationIaLi1EiiLNS1I_9ScaleType4KindE0ELNS_15FloatRoundStyleE2EaEENS1_15EpilogueDefaultEEEEEvvEEEEvNT_6ParamsE)
        /*0014*/ 	.word	0x00000000


	//----- nvinfo : EIATTR_MIN_STACK_SIZE
	.align		4
.L_17:
        /*0018*/ 	.byte	0x04, 0x12
        /*001a*/ 	.short	(.L_19 - .L_18)
	.align		4
.L_18:
        /*001c*/ 	.word	index@(_ZN7cutlass13device_kernelINS_4gemm6kernel13GemmUniversalIN4cute5tupleIJiiiiEEENS1_10collective13CollectiveMmaINS1_34MainloopSm90TmaGmmaWarpSpecializedILi18ENS5_IJNS4_1CILi2EEENSA_ILi4EEENSA_ILi1EEEEEENS1_35KernelTmaWarpSpecializedCooperativeEEENS5_IJNSA_ILi128EEENSA_ILi256EEENSA_ILi32EEEEEEaNS5_IJlSD_lEEEaSL_NS4_8TiledMMAINS4_8MMA_AtomIJNS4_4SM904GMMA27MMA_64x256x32_S32S8S8_SS_TNEEEENS4_6LayoutINS5_IJSB_SD_SD_EEENS5_IJSD_NSA_ILi0EEESU_EEEEENS5_IJNS4_10UnderscoreESX_SX_EEEEENS4_23SM90_TMA_LOAD_MULTICASTENS4_14ComposedLayoutINS4_7SwizzleILi1ELi4ELi3EEENS4_18smem_ptr_flag_bitsILi8EEENSS_INS5_IJNSA_ILi8EEESJ_EEENS5_IJSJ_SD_EEEEEEEvNS4_8identityES10_S1A_vS1B_EENS_8epilogue10collective6detail29Sm90TmaWarpSpecializedAdapterINS1E_15DefaultEpilogueIaSL_SL_NS1D_6thread17LinearCombinationIaLi1EiiLNS1I_9ScaleType4KindE0ELNS_15FloatRoundStyleE2EaEENS1_15EpilogueDefaultEEEEEvvEEEEvNT_6ParamsE)
        /*0020*/ 	.word	0x00000000
.L_19:


//--------------------- .nv.compat                --------------------------
	.section	.nv.compat,"",@"SHT_CUDA_COMPAT_INFO"
	.align	4
        /*0000*/ 	.byte	0x02, 0x09, 0x01, 0x00, 0x02, 0x02, 0x04, 0x00, 0x02, 0x05, 0x05, 0x00, 0x03, 0x07, 0x01, 0x01
        /*0010*/ 	.byte	0x02, 0x03, 0x01, 0x00, 0x02, 0x06, 0x01, 0x00, 0x04, 0x0b, 0x08, 0x00, 0x00, 0x00, 0x00, 0x00
        /*0020*/ 	.byte	0x00, 0x00, 0x00, 0x00


//--------------------- .nv.info._ZN7cutlass13device_kernelINS_4gemm6kernel13GemmUniversalIN4cute5tupleIJiiiiEEENS1_10collective13CollectiveMmaINS1_34MainloopSm90TmaGmmaWarpSpecializedILi18ENS5_IJNS4_1CILi2EEENSA_ILi4EEENSA_ILi1EEEEEENS1_35KernelTmaWarpSpecializedCooperativeEEENS5_IJNSA_ILi128EEENSA_ILi256EEENSA_ILi32EEEEEEaNS5_IJlSD_lEEEaSL_NS4_8TiledMMAINS4_8MMA_AtomIJNS4_4SM904GMMA27MMA_64x256x32_S32S8S8_SS_TNEEEENS4_6LayoutINS5_IJSB_SD_SD_EEENS5_IJSD_NSA_ILi0EEESU_EEEEENS5_IJNS4_10UnderscoreESX_SX_EEEEENS4_23SM90_TMA_LOAD_MULTICASTENS4_14ComposedLayoutINS4_7SwizzleILi1ELi4ELi3EEENS4_18smem_ptr_flag_bitsILi8EEENSS_INS5_IJNSA_ILi8EEESJ_EEENS5_IJSJ_SD_EEEEEEEvNS4_8identityES10_S1A_vS1B_EENS_8epilogue10collective6detail29Sm90TmaWarpSpecializedAdapterINS1E_15DefaultEpilogueIaSL_SL_NS1D_6thread17LinearCombinationIaLi1EiiLNS1I_9ScaleType4KindE0ELNS_15FloatRoundStyleE2EaEENS1_15EpilogueDefaultEEEEEvvEEEEvNT_6ParamsE --------------------------
	.section	.nv.info._ZN7cutlass13device_kernelINS_4gemm6kernel13GemmUniversalIN4cute5tupleIJiiiiEEENS1_10collective13CollectiveMmaINS1_34MainloopSm90TmaGmmaWarpSpecializedILi18ENS5_IJNS4_1CILi2EEENSA_ILi4EEENSA_ILi1EEEEEENS1_35KernelTmaWarpSpecializedCooperativeEEENS5_IJNSA_ILi128EEENSA_ILi256EEENSA_ILi32EEEEEEaNS5_IJlSD_lEEEaSL_NS4_8TiledMMAINS4_8MMA_AtomIJNS4_4SM904GMMA27MMA_64x256x32_S32S8S8_SS_TNEEEENS4_6LayoutINS5_IJSB_SD_SD_EEENS5_IJSD_NSA_ILi0EEESU_EEEEENS5_IJNS4_10UnderscoreESX_SX_EEEEENS4_23SM90_TMA_LOAD_MULTICASTENS4_14ComposedLayoutINS4_7SwizzleILi1ELi4ELi3EEENS4_18smem_ptr_flag_bitsILi8EEENSS_INS5_IJNSA_ILi8EEESJ_EEENS5_IJSJ_SD_EEEEEEEvNS4_8identityES10_S1A_vS1B_EENS_8epilogue10collective6detail29Sm90TmaWarpSpecializedAdapterINS1E_15DefaultEpilogueIaSL_SL_NS1D_6thread17LinearCombinationIaLi1EiiLNS1I_9ScaleType4KindE0ELNS_15FloatRoundStyleE2EaEENS1_15EpilogueDefaultEEEEEvvEEEEvNT_6ParamsE,"",@"SHT_CUDA_INFO"
	.sectionflags	@""
	.align	4


	//----- nvinfo : EIATTR_CUDA_API_VERSION
	.align		4
        /*0000*/ 	.byte	0x04, 0x37
        /*0002*/ 	.short	(.L_21 - .L_20)
.L_20:
        /*0004*/ 	.word	0x00000082


	//----- nvinfo : EIATTR_KPARAM_INFO
	.align		4
.L_21:
        /*0008*/ 	.byte	0x04, 0x17
        /*000a*/ 	.short	(.L_23 - .L_22)
.L_22:
        /*000c*/ 	.word	0x00000000
        /*0010*/ 	.short	0x0000
        /*0012*/ 	.short	0x0070
        /*0014*/ 	.byte	0x00, 0xf0, 0x01, 0x10


	//----- nvinfo : EIATTR_SPARSE_MMA_MASK
	.align		4
.L_23:
        /*0018*/ 	.byte	0x03, 0x50
        /*001a*/ 	.short	0x0000


	//----- nvinfo : EIATTR_MAXREG_COUNT
	.align		4
        /*001c*/ 	.byte	0x03, 0x1b
        /*001e*/ 	.short	0x00a8


	//----- nvinfo : EIATTR_NUM_BARRIERS
	.align		4
        /*0020*/ 	.byte	0x02, 0x4c
        /*0022*/ 	.byte	0x01
	.zero		1


	//----- nvinfo : EIATTR_EXTERNS
	.align		4
        /*0024*/ 	.byte	0x04, 0x0f
        /*0026*/ 	.short	(.L_25 - .L_24)


	//   ....[0]....
	.align		4
.L_24:
        /*0028*/ 	.word	index@(__assertfail)


	//----- nvinfo : EIATTR_MERCURY_ISA_VERSION
	.align		4
.L_25:
        /*002c*/ 	.byte	0x03, 0x5f
        /*002e*/ 	.short	0x0101


	//----- nvinfo : EIATTR_INT_WARP_WIDE_INSTR_OFFSETS
	.align		4
        /*0030*/ 	.byte	0x04, 0x31
        /*0032*/ 	.short	(.L_27 - .L_26)


	//   ....[0]....
.L_26:
        /*0034*/ 	.word	0x00000670


	//   ....[1]....
        /*0038*/ 	.word	0x000006a0


	//   ....[2]....
        /*003c*/ 	.word	0x00000860


	//----- nvinfo : EIATTR_COOP_GROUP_MASK_REGIDS
	.align		4
.L_27:
        /*0040*/ 	.byte	0x04, 0x29
        /*0042*/ 	.short	(.L_29 - .L_28)


	//   ....[0]....
.L_28:
        /*0044*/ 	.word	0xffffffff


	//   ....[1]....
        /*0048*/ 	.word	0xffffffff


	//   ....[2]....
        /*004c*/ 	.word	0xffffffff


	//   ....[3]....
        /*0050*/ 	.word	0xffffffff


	//   ....[4]....
        /*0054*/ 	.word	0xffffffff


	//   ....[5]....
        /*0058*/ 	.word	0xffffffff


	//----- nvinfo : EIATTR_COOP_GROUP_INSTR_OFFSETS
	.align		4
.L_29:
        /*005c*/ 	.byte	0x04, 0x28
        /*005e*/ 	.short	(.L_31 - .L_30)


	//   ....[0]....
.L_30:
        /*0060*/ 	.word	0x00000060


	//   ....[1]....
        /*0064*/ 	.word	0x00000070


	//   ....[2]....
        /*0068*/ 	.word	0x00000130


	//   ....[3]....
        /*006c*/ 	.word	0x000004c0


	//   ....[4]....
        /*0070*/ 	.word	0x000009e0


	//   ....[5]....
        /*0074*/ 	.word	0x00001420


	//----- nvinfo : EIATTR_REG_RECONFIG
	.align		4
.L_31:
        /*0078*/ 	.byte	0x01, 0x54
	.zero		2


	//----- nvinfo : EIATTR_SYSCALL_OFFSETS
	.align		4
        /*007c*/ 	.byte	0x04, 0x46
        /*007e*/ 	.short	(.L_33 - .L_32)


	//   ....[0]....
.L_32:
        /*0080*/ 	.word	0x000015e0


	//----- nvinfo : EIATTR_MBARRIER_INSTR_OFFSETS
	.align		4
.L_33:
        /*0084*/ 	.byte	0x04, 0x39
        /*0086*/ 	.short	(.L_35 - .L_34)


	//   ....[0]....
.L_34:
        /*0088*/ 	.word	0x00000250
        /*008c*/ 	.word	0x000000ff
        /*0090*/ 	.word	0x00000000
        /*0094*/ 	.short	0x0100
        /*0096*/ 	.byte	0x08
	.zero		1


	//   ....[1]....
        /*0098*/ 	.word	0x00000260
        /*009c*/ 	.word	0x000000ff
        /*00a0*/ 	.word	0x00000090
        /*00a4*/ 	.short	0x0100
        /*00a6*/ 	.byte	0x08
	.zero		1


	//   ....[2]....
        /*00a8*/ 	.word	0x00000270
        /*00ac*/ 	.word	0x000000ff
        /*00b0*/ 	.word	0x00000008
        /*00b4*/ 	.short	0x0100
        /*00b6*/ 	.byte	0x08
	.zero		1


	//   ....[3]....
        /*00b8*/ 	.word	0x00000280
        /*00bc*/ 	.word	0x000000ff
        /*00c0*/ 	.word	0x00000098
        /*00c4*/ 	.short	0x0100
        /*00c6*/ 	.byte	0x08
	.zero		1


	//   ....[4]....
        /*00c8*/ 	.word	0x00000290
        /*00cc*/ 	.word	0x000000ff
        /*00d0*/ 	.word	0x00000010
        /*00d4*/ 	.short	0x0100
        /*00d6*/ 	.byte	0x08
	.zero		1


	//   ....[5]....
        /*00d8*/ 	.word	0x000002a0
        /*00dc*/ 	.word	0x000000ff
        /*00e0*/ 	.word	0x000000a0
        /*00e4*/ 	.short	0x0100
        /*00e6*/ 	.byte	0x08
	.zero		1


	//   ....[6]....
        /*00e8*/ 	.word	0x000002b0
        /*00ec*/ 	.word	0x000000ff
        /*00f0*/ 	.word	0x00000018
        /*00f4*/ 	.short	0x0100
        /*00f6*/ 	.byte	0x08
	.zero		1


	//   ....[7]....
        /*00f8*/ 	.word	0x000002c0
        /*00fc*/ 	.word	0x000000ff
        /*0100*/ 	.word	0x000000a8
        /*0104*/ 	.short	0x0100
        /*0106*/ 	.byte	0x08
	.zero		1


	//   ....[8]....
        /*0108*/ 	.word	0x000002d0
        /*010c*/ 	.word	0x000000ff
        /*0110*/ 	.word	0x00000020
        /*0114*/ 	.short	0x0100
        /*0116*/ 	.byte	0x08
	.zero		1


	//   ....[9]....
        /*0118*/ 	.word	0x000002e0
        /*011c*/ 	.word	0x000000ff
        /*0120*/ 	.word	0x000000b0
        /*0124*/ 	.short	0x0100
        /*0126*/ 	.byte	0x08
	.zero		1


	//   ....[10]....
        /*0128*/ 	.word	0x000002f0
        /*012c*/ 	.word	0x000000ff
        /*0130*/ 	.word	0x00000028
        /*0134*/ 	.short	0x0100
        /*0136*/ 	.byte	0x08
	.zero		1


	//   ....[11]....
        /*0138*/ 	.word	0x00000300
        /*013c*/ 	.word	0x000000ff
        /*0140*/ 	.word	0x000000b8
        /*0144*/ 	.short	0x0100
        /*0146*/ 	.byte	0x08
	.zero		1


	//   ....[12]....
        /*0148*/ 	.word	0x00000310
        /*014c*/ 	.word	0x000000ff
        /*0150*/ 	.word	0x00000030
        /*0154*/ 	.short	0x0100
        /*0156*/ 	.byte	0x08
	.zero		1


	//   ....[13]....
        /*0158*/ 	.word	0x00000320
        /*015c*/ 	.word	0x000000ff
        /*0160*/ 	.word	0x000000c0
        /*0164*/ 	.short	0x0100
        /*0166*/ 	.byte	0x08
	.zero		1


	//   ....[14]....
        /*0168*/ 	.word	0x00000330
        /*016c*/ 	.word	0x000000ff
        /*0170*/ 	.word	0x00000038
        /*0174*/ 	.short	0x0100
        /*0176*/ 	.byte	0x08
	.zero		1


	//   ....[15]....
        /*0178*/ 	.word	0x00000340
        /*017c*/ 	.word	0x000000ff
        /*0180*/ 	.word	0x000000c8
        /*0184*/ 	.short	0x0100
        /*0186*/ 	.byte	0x08
	.zero		1


	//   ....[16]....
        /*0188*/ 	.word	0x00000350
        /*018c*/ 	.word	0x000000ff
        /*0190*/ 	.word	0x00000040
        /*0194*/ 	.short	0x0100
        /*0196*/ 	.byte	0x08
	.zero		1


	//   ....[17]....
        /*0198*/ 	.word	0x00000360
        /*019c*/ 	.word	0x000000ff
        /*01a0*/ 	.word	0x000000d0
        /*01a4*/ 	.short	0x0100
        /*01a6*/ 	.byte	0x08
	.zero		1


	//   ....[18]....
        /*01a8*/ 	.word	0x00000370
        /*01ac*/ 	.word	0x000000ff
        /*01b0*/ 	.word	0x00000048
        /*01b4*/ 	.short	0x0100
        /*01b6*/ 	.byte	0x08
	.zero		1


	//   ....[19]....
        /*01b8*/ 	.word	0x00000380
        /*01bc*/ 	.word	0x000000ff
        /*01c0*/ 	.word	0x000000d8
        /*01c4*/ 	.short	0x0100
        /*01c6*/ 	.byte	0x08
	.zero		1


	//   ....[20]....
        /*01c8*/ 	.word	0x00000390
        /*01cc*/ 	.word	0x000000ff
        /*01d0*/ 	.word	0x00000050
        /*01d4*/ 	.short	0x0100
        /*01d6*/ 	.byte	0x08
	.zero		1


	//   ....[21]....
        /*01d8*/ 	.word	0x000003a0
        /*01dc*/ 	.word	0x000000ff
        /*01e0*/ 	.word	0x000000e0
        /*01e4*/ 	.short	0x0100
        /*01e6*/ 	.byte	0x08
	.zero		1


	//   ....[22]....
        /*01e8*/ 	.word	0x000003b0
        /*01ec*/ 	.word	0x000000ff
        /*01f0*/ 	.word	0x00000058
        /*01f4*/ 	.short	0x0100
        /*01f6*/ 	.byte	0x08
	.zero		1


	//   ....[23]....
        /*01f8*/ 	.word	0x000003c0
        /*01fc*/ 	.word	0x000000ff
        /*0200*/ 	.word	0x000000e8
        /*0204*/ 	.short	0x0100
        /*0206*/ 	.byte	0x08
	.zero		1


	//   ....[24]....
        /*0208*/ 	.word	0x000003d0
        /*020c*/ 	.word	0x000000ff
        /*0210*/ 	.word	0x00000060
        /*0214*/ 	.short	0x0100
        /*0216*/ 	.byte	0x08
	.zero		1


	//   ....[25]....
        /*0218*/ 	.word	0x000003e0
        /*021c*/ 	.word	0x000000ff
        /*0220*/ 	.word	0x000000f0
        /*0224*/ 	.short	0x0100
        /*0226*/ 	.byte	0x08
	.zero		1


	//   ....[26]....
        /*0228*/ 	.word	0x000003f0
        /*022c*/ 	.word	0x000000ff
        /*0230*/ 	.word	0x00000068
        /*0234*/ 	.short	0x0100
        /*0236*/ 	.byte	0x08
	.zero		1


	//   ....[27]....
        /*0238*/ 	.word	0x00000400
        /*023c*/ 	.word	0x000000ff
        /*0240*/ 	.word	0x000000f8
        /*0244*/ 	.short	0x0100
        /*0246*/ 	.byte	0x08
	.zero		1


	//   ....[28]....
        /*0248*/ 	.word	0x00000410
        /*024c*/ 	.word	0x000000ff
        /*0250*/ 	.word	0x00000070
        /*0254*/ 	.short	0x0100
        /*0256*/ 	.byte	0x08
	.zero		1


	//   ....[29]....
        /*0258*/ 	.word	0x00000420
        /*025c*/ 	.word	0x000000ff
        /*0260*/ 	.word	0x00000100
        /*0264*/ 	.short	0x0100
        /*0266*/ 	.byte	0x08
	.zero		1


	//   ....[30]....
        /*0268*/ 	.word	0x00000430
        /*026c*/ 	.word	0x000000ff
        /*0270*/ 	.word	0x00000078
        /*0274*/ 	.short	0x0100
        /*0276*/ 	.byte	0x08
	.zero		1


	//   ....[31]....
        /*0278*/ 	.word	0x00000440
        /*027c*/ 	.word	0x000000ff
        /*0280*/ 	.word	0x00000108
        /*0284*/ 	.short	0x0100
        /*0286*/ 	.byte	0x08
	.zero		1


	//   ....[32]....
        /*0288*/ 	.word	0x00000450
        /*028c*/ 	.word	0x000000ff
        /*0290*/ 	.word	0x00000080
        /*0294*/ 	.short	0x0100
        /*0296*/ 	.byte	0x08
	.zero		1


	//   ....[33]....
        /*0298*/ 	.word	0x00000460
        /*029c*/ 	.word	0x000000ff
        /*02a0*/ 	.word	0x00000110
        /*02a4*/ 	.short	0x0100
        /*02a6*/ 	.byte	0x08
	.zero		1


	//   ....[34]....
        /*02a8*/ 	.word	0x00000470
        /*02ac*/ 	.word	0x000000ff
        /*02b0*/ 	.word	0x00000088
        /*02b4*/ 	.short	0x0100
        /*02b6*/ 	.byte	0x08
	.zero		1


	//   ....[35]....
        /*02b8*/ 	.word	0x00000480
        /*02bc*/ 	.word	0x000000ff
        /*02c0*/ 	.word	0x00000118
        /*02c4*/ 	.short	0x0100
        /*02c6*/ 	.byte	0x08
	.zero		1


	//   ....[36]....
        /*02c8*/ 	.word	0x000008e0
        /*02cc*/ 	.word	0x000000ff
        /*02d0*/ 	.word	0x00000130
        /*02d4*/ 	.short	0x0100
        /*02d6*/ 	.byte	0x06
	.zero		1


	//   ....[37]....
        /*02d8*/ 	.word	0x00000970
        /*02dc*/ 	.word	0x000000ff
        /*02e0*/ 	.word	0x00000138
        /*02e4*/ 	.short	0x0100
        /*02e6*/ 	.byte	0x06
	.zero		1


	//   ....[38]....
        /*02e8*/ 	.word	0x000016b0
        /*02ec*/ 	.word	0x00000003
        /*02f0*/ 	.word	0x00000000
        /*02f4*/ 	.short	0x010a
        /*02f6*/ 	.byte	0x3f
	.zero		1


	//   ....[39]....
        /*02f8*/ 	.word	0x000016f0
        /*02fc*/ 	.word	0x00000003
        /*0300*/ 	.word	0x00000000
        /*0304*/ 	.short	0x010a
        /*0306*/ 	.byte	0x3f
	.zero		1


	//   ....[40]....
        /*0308*/ 	.word	0x00001950
        /*030c*/ 	.word	0x00000005
        /*0310*/ 	.word	0x00000000
        /*0314*/ 	.short	0x010a
        /*0316*/ 	.byte	0x3f
	.zero		1


	//   ....[41]....
        /*0318*/ 	.word	0x00001990
        /*031c*/ 	.word	0x00000005
        /*0320*/ 	.word	0x00000000
        /*0324*/ 	.short	0x010a
        /*0326*/ 	.byte	0x3f
	.zero		1


	//   ....[42]....
        /*0328*/ 	.word	0x00001a80
        /*032c*/ 	.word	0x00000005
        /*0330*/ 	.word	0x00000000
        /*0334*/ 	.short	0x0101
        /*0336*/ 	.byte	0x3f
	.zero		1


	//   ....[43]....
        /*0338*/ 	.word	0x00001ca0
        /*033c*/ 	.word	0x00000003
        /*0340*/ 	.word	0x00000000
        /*0344*/ 	.short	0x0101
        /*0346*/ 	.byte	0x3f
	.zero		1


	//   ....[44]....
        /*0348*/ 	.word	0x00009290
        /*034c*/ 	.word	0x0000000e
        /*0350*/ 	.word	0x00000090
        /*0354*/ 	.short	0x010a
        /*0356*/ 	.byte	0x3f
	.zero		1


	//   ....[45]....
        /*0358*/ 	.word	0x00009610
        /*035c*/ 	.word	0x00000006
        /*0360*/ 	.word	0x00000138
        /*0364*/ 	.short	0x0101
        /*0366*/ 	.byte	0x3f
	.zero		1


	//   ....[46]....
        /*0368*/ 	.word	0x00009d40
        /*036c*/ 	.word	0x00000007
        /*0370*/ 	.word	0x00000000
        /*0374*/ 	.short	0x010a
        /*0376*/ 	.byte	0x3f
	.zero		1


	//   ....[47]....
        /*0378*/ 	.word	0x00009dc0
        /*037c*/ 	.word	0x00000009
        /*0380*/ 	.word	0x00000000
        /*0384*/ 	.short	0x010a
        /*0386*/ 	.byte	0x3f
	.zero		1


	//   ....[48]....
        /*0388*/ 	.word	0x00009e50
        /*038c*/ 	.word	0x00000006
        /*0390*/ 	.word	0x00000000
        /*0394*/ 	.short	0x010a
        /*0396*/ 	.byte	0x3f
	.zero		1


	//   ....[49]....
        /*0398*/ 	.word	0x00009ee0
        /*039c*/ 	.word	0x00000009
        /*03a0*/ 	.word	0x00000000
        /*03a4*/ 	.short	0x010a
        /*03a6*/ 	.byte	0x3f
	.zero		1


	//   ....[50]....
        /*03a8*/ 	.word	0x00009f70
        /*03ac*/ 	.word	0x00000006
        /*03b0*/ 	.word	0x00000000
        /*03b4*/ 	.short	0x010a
        /*03b6*/ 	.byte	0x3f
	.zero		1


	//   ....[51]....
        /*03b8*/ 	.word	0x0000a000
        /*03bc*/ 	.word	0x00000009
        /*03c0*/ 	.word	0x00000000
        /*03c4*/ 	.short	0x010a
        /*03c6*/ 	.byte	0x3f
	.zero		1


	//   ....[52]....
        /*03c8*/ 	.word	0x0000a090
        /*03cc*/ 	.word	0x00000006
        /*03d0*/ 	.word	0x00000000
        /*03d4*/ 	.short	0x010a
        /*03d6*/ 	.byte	0x3f
	.zero		1


	//   ....[53]....
        /*03d8*/ 	.word	0x0000a120
        /*03dc*/ 	.word	0x00000009
        /*03e0*/ 	.word	0x00000000
        /*03e4*/ 	.short	0x010a
        /*03e6*/ 	.byte	0x3f
	.zero		1


	//   ....[54]....
        /*03e8*/ 	.word	0x0000a1b0
        /*03ec*/ 	.word	0x00000006
        /*03f0*/ 	.word	0x00000000
        /*03f4*/ 	.short	0x010a
        /*03f6*/ 	.byte	0x3f
	.zero		1


	//   ....[55]....
        /*03f8*/ 	.word	0x0000a240
        /*03fc*/ 	.word	0x00000009
        /*0400*/ 	.word	0x00000000
        /*0404*/ 	.short	0x010a
        /*0406*/ 	.byte	0x3f
	.zero		1


	//   ....[56]....
        /*0408*/ 	.word	0x0000a2d0
        /*040c*/ 	.word	0x00000006
        /*0410*/ 	.word	0x00000000
        /*0414*/ 	.short	0x010a
        /*0416*/ 	.byte	0x3f
	.zero		1


	//   ....[57]....
        /*0418*/ 	.word	0x0000a360
        /*041c*/ 	.word	0x00000009
        /*0420*/ 	.word	0x00000000
        /*0424*/ 	.short	0x010a
        /*0426*/ 	.byte	0x3f
	.zero		1


	//   ....[58]....
        /*0428*/ 	.word	0x0000a3f0
        /*042c*/ 	.word	0x00000006
        /*0430*/ 	.word	0x00000000
        /*0434*/ 	.short	0x010a
        /*0436*/ 	.byte	0x3f
	.zero		1


	//   ....[59]....
        /*0438*/ 	.word	0x0000a480
        /*043c*/ 	.word	0x00000009
        /*0440*/ 	.word	0x00000000
        /*0444*/ 	.short	0x010a
        /*0446*/ 	.byte	0x3f
	.zero		1


	//   ....[60]....
        /*0448*/ 	.word	0x0000a510
        /*044c*/ 	.word	0x00000006
        /*0450*/ 	.word	0x00000000
        /*0454*/ 	.short	0x010a
        /*0456*/ 	.byte	0x3f
	.zero		1


	//   ....[61]....
        /*0458*/ 	.word	0x0000a5a0
        /*045c*/ 	.word	0x00000009
        /*0460*/ 	.word	0x00000000
        /*0464*/ 	.short	0x010a
        /*0466*/ 	.byte	0x3f
	.zero		1


	//   ....[62]....
        /*0468*/ 	.word	0x0000a630
        /*046c*/ 	.word	0x00000006
        /*0470*/ 	.word	0x00000000
        /*0474*/ 	.short	0x010a
        /*0476*/ 	.byte	0x3f
	.zero		1


	//   ....[63]....
        /*0478*/ 	.word	0x0000a6c0
        /*047c*/ 	.word	0x00000003
        /*0480*/ 	.word	0x00000000
        /*0484*/ 	.short	0x010a
        /*0486*/ 	.byte	0x3f
	.zero		1


	//   ....[64]....
        /*0488*/ 	.word	0x0000a720
        /*048c*/ 	.word	0x00000003
        /*0490*/ 	.word	0x00000000
        /*0494*/ 	.short	0x010a
        /*0496*/ 	.byte	0x3f
	.zero		1


	//   ....[65]....
        /*0498*/ 	.word	0x0000a770
        /*049c*/ 	.word	0x00000005
        /*04a0*/ 	.word	0x00000000
        /*04a4*/ 	.short	0x010a
        /*04a6*/ 	.byte	0x3f
	.zero		1


	//   ....[66]....
        /*04a8*/ 	.word	0x0000a840
        /*04ac*/ 	.word	0x0000000e
        /*04b0*/ 	.word	0x00000090
        /*04b4*/ 	.short	0x010a
        /*04b6*/ 	.byte	0x3f
	.zero		1


	//   ....[67]....
        /*04b8*/ 	.word	0x0000a910
        /*04bc*/ 	.word	0x00000007
        /*04c0*/ 	.word	0x00000000
        /*04c4*/ 	.short	0x010a
        /*04c6*/ 	.byte	0x3f
	.zero		1


	//   ....[68]....
        /*04c8*/ 	.word	0x0000a960
        /*04cc*/ 	.word	0x00000009
        /*04d0*/ 	.word	0x00000000
        /*04d4*/ 	.short	0x010a
        /*04d6*/ 	.byte	0x3f
	.zero		1


	//   ....[69]....
        /*04d8*/ 	.word	0x0000a9b0
        /*04dc*/ 	.word	0x00000006
        /*04e0*/ 	.word	0x00000000
        /*04e4*/ 	.short	0x010a
        /*04e6*/ 	.byte	0x3f
	.zero		1


	//   ....[70]....
        /*04e8*/ 	.word	0x0000aa00
        /*04ec*/ 	.word	0x00000009
        /*04f0*/ 	.word	0x00000000
        /*04f4*/ 	.short	0x010a
        /*04f6*/ 	.byte	0x3f
	.zero		1


	//   ....[71]....
        /*04f8*/ 	.word	0x0000aa50
        /*04fc*/ 	.word	0x00000006
        /*0500*/ 	.word	0x00000000
        /*0504*/ 	.short	0x010a
        /*0506*/ 	.byte	0x3f
	.zero		1


	//   ....[72]....
        /*0508*/ 	.word	0x0000aaa0
        /*050c*/ 	.word	0x00000009
        /*0510*/ 	.word	0x00000000
        /*0514*/ 	.short	0x010a
        /*0516*/ 	.byte	0x3f
	.zero		1


	//   ....[73]....
        /*0518*/ 	.word	0x0000aaf0
        /*051c*/ 	.word	0x00000006
        /*0520*/ 	.word	0x00000000
        /*0524*/ 	.short	0x010a
        /*0526*/ 	.byte	0x3f
	.zero		1


	//   ....[74]....
        /*0528*/ 	.word	0x0000ab40
        /*052c*/ 	.word	0x00000009
        /*0530*/ 	.word	0x00000000
        /*0534*/ 	.short	0x010a
        /*0536*/ 	.byte	0x3f
	.zero		1


	//   ....[75]....
        /*0538*/ 	.word	0x0000ab90
        /*053c*/ 	.word	0x00000006
        /*0540*/ 	.word	0x00000000
        /*0544*/ 	.short	0x010a
        /*0546*/ 	.byte	0x3f
	.zero		1


	//   ....[76]....
        /*0548*/ 	.word	0x0000abe0
        /*054c*/ 	.word	0x00000009
        /*0550*/ 	.word	0x00000000
        /*0554*/ 	.short	0x010a
        /*0556*/ 	.byte	0x3f
	.zero		1


	//   ....[77]....
        /*0558*/ 	.word	0x0000ac30
        /*055c*/ 	.word	0x00000006
        /*0560*/ 	.word	0x00000000
        /*0564*/ 	.short	0x010a
        /*0566*/ 	.byte	0x3f
	.zero		1


	//   ....[78]....
        /*0568*/ 	.word	0x0000ac80
        /*056c*/ 	.word	0x00000009
        /*0570*/ 	.word	0x00000000
        /*0574*/ 	.short	0x010a
        /*0576*/ 	.byte	0x3f
	.zero		1


	//   ....[79]....
        /*0578*/ 	.word	0x0000acd0
        /*057c*/ 	.word	0x00000006
        /*0580*/ 	.word	0x00000000
        /*0584*/ 	.short	0x010a
        /*0586*/ 	.byte	0x3f
	.zero		1


	//   ....[80]....
        /*0588*/ 	.word	0x0000ad20
        /*058c*/ 	.word	0x00000009
        /*0590*/ 	.word	0x00000000
        /*0594*/ 	.short	0x010a
        /*0596*/ 	.byte	0x3f
	.zero		1


	//   ....[81]....
        /*0598*/ 	.word	0x0000ad70
        /*059c*/ 	.word	0x00000006
        /*05a0*/ 	.word	0x00000000
        /*05a4*/ 	.short	0x010a
        /*05a6*/ 	.byte	0x3f
	.zero		1


	//   ....[82]....
        /*05a8*/ 	.word	0x0000adc0
        /*05ac*/ 	.word	0x00000009
        /*05b0*/ 	.word	0x00000000
        /*05b4*/ 	.short	0x010a
        /*05b6*/ 	.byte	0x3f
	.zero		1


	//   ....[83]....
        /*05b8*/ 	.word	0x0000ae10
        /*05bc*/ 	.word	0x00000006
        /*05c0*/ 	.word	0x00000000
        /*05c4*/ 	.short	0x010a
        /*05c6*/ 	.byte	0x3f
	.zero		1


	//----- nvinfo : EIATTR_NUM_MBARRIERS
	.align		4
.L_35:
        /*05c8*/ 	.byte	0x03, 0x38
        /*05ca*/ 	.short	0x0026


	//----- nvinfo : EIATTR_EXIT_INSTR_OFFSETS
	.align		4
        /*05cc*/ 	.byte	0x04, 0x1c
        /*05ce*/ 	.short	(.L_37 - .L_36)


	//   ....[0]....
.L_36:
        /*05d0*/ 	.word	0x00000b40


	//   ....[1]....
        /*05d4*/ 	.word	0x00001360


	//   ....[2]....
        /*05d8*/ 	.word	0x000088b0


	//   ....[3]....
        /*05dc*/ 	.word	0x00008e10


	//   ....[4]....
        /*05e0*/ 	.word	0x0000a710


	//----- nvinfo : EIATTR_MAX_THREADS
	.align		4
.L_37:
        /*05e4*/ 	.byte	0x04, 0x05
        /*05e6*/ 	.short	(.L_39 - .L_38)
.L_38:
        /*05e8*/ 	.word	0x00000180
        /*05ec*/ 	.word	0x00000001
        /*05f0*/ 	.word	0x00000001


	//----- nvinfo : EIATTR_CRS_STACK_SIZE
	.align		4
.L_39:
        /*05f4*/ 	.byte	0x04, 0x1e
        /*05f6*/ 	.short	(.L_41 - .L_40)
.L_40:
        /*05f8*/ 	.word	0x00000000


	//----- nvinfo : EIATTR_CBANK_PARAM_SIZE
	.align		4
.L_41:
        /*05fc*/ 	.byte	0x03, 0x19
        /*05fe*/ 	.short	0x0470


	//----- nvinfo : EIATTR_PARAM_CBANK
	.align		4
        /*0600*/ 	.byte	0x04, 0x0a
        /*0602*/ 	.short	(.L_43 - .L_42)
	.align		4
.L_42:
        /*0604*/ 	.word	index@(.nv.constant0._ZN7cutlass13device_kernelINS_4gemm6kernel13GemmUniversalIN4cute5tupleIJiiiiEEENS1_10collective13CollectiveMmaINS1_34MainloopSm90TmaGmmaWarpSpecializedILi18ENS5_IJNS4_1CILi2EEENSA_ILi4EEENSA_ILi1EEEEEENS1_35KernelTmaWarpSpecializedCooperativeEEENS5_IJNSA_ILi128EEENSA_ILi256EEENSA_ILi32EEEEEEaNS5_IJlSD_lEEEaSL_NS4_8TiledMMAINS4_8MMA_AtomIJNS4_4SM904GMMA27MMA_64x256x32_S32S8S8_SS_TNEEEENS4_6LayoutINS5_IJSB_SD_SD_EEENS5_IJSD_NSA_ILi0EEESU_EEEEENS5_IJNS4_10UnderscoreESX_SX_EEEEENS4_23SM90_TMA_LOAD_MULTICASTENS4_14ComposedLayoutINS4_7SwizzleILi1ELi4ELi3EEENS4_18smem_ptr_flag_bitsILi8EEENSS_INS5_IJNSA_ILi8EEESJ_EEENS5_IJSJ_SD_EEEEEEEvNS4_8identityES10_S1A_vS1B_EENS_8epilogue10collective6detail29Sm90TmaWarpSpecializedAdapterINS1E_15DefaultEpilogueIaSL_SL_NS1D_6thread17LinearCombinationIaLi1EiiLNS1I_9ScaleType4KindE0ELNS_15FloatRoundStyleE2EaEENS1_15EpilogueDefaultEEEEEvvEEEEvNT_6ParamsE)
        /*0608*/ 	.short	0x0210
        /*060a*/ 	.short	0x0470


	//----- nvinfo : EIATTR_SW_WAR
	.align		4
.L_43:
        /*060c*/ 	.byte	0x04, 0x36
        /*060e*/ 	.short	(.L_45 - .L_44)
.L_44:
        /*0610*/ 	.word	0x00000008
.L_45:


//--------------------- .nv.callgraph             --------------------------
	.section	.nv.callgraph,"",@"SHT_CUDA_CALLGRAPH"
	.align	4
	.sectionentsize	8
	.align		4
        /*0000*/ 	.word	0x00000000
	.align		4
        /*0004*/ 	.word	0xffffffff
	.align		4
        /*0008*/ 	.word	index@(_ZN7cutlass13device_kernelINS_4gemm6kernel13GemmUniversalIN4cute5tupleIJiiiiEEENS1_10collective13CollectiveMmaINS1_34MainloopSm90TmaGmmaWarpSpecializedILi18ENS5_IJNS4_1CILi2EEENSA_ILi4EEENSA_ILi1EEEEEENS1_35KernelTmaWarpSpecializedCooperativeEEENS5_IJNSA_ILi128EEENSA_ILi256EEENSA_ILi32EEEEEEaNS5_IJlSD_lEEEaSL_NS4_8TiledMMAINS4_8MMA_AtomIJNS4_4SM904GMMA27MMA_64x256x32_S32S8S8_SS_TNEEEENS4_6LayoutINS5_IJSB_SD_SD_EEENS5_IJSD_NSA_ILi0EEESU_EEEEENS5_IJNS4_10UnderscoreESX_SX_EEEEENS4_23SM90_TMA_LOAD_MULTICASTENS4_14ComposedLayoutINS4_7SwizzleILi1ELi4ELi3EEENS4_18smem_ptr_flag_bitsILi8EEENSS_INS5_IJNSA_ILi8EEESJ_EEENS5_IJSJ_SD_EEEEEEEvNS4_8identityES10_S1A_vS1B_EENS_8epilogue10collective6detail29Sm90TmaWarpSpecializedAdapterINS1E_15DefaultEpilogueIaSL_SL_NS1D_6thread17LinearCombinationIaLi1EiiLNS1I_9ScaleType4KindE0ELNS_15FloatRoundStyleE2EaEENS1_15EpilogueDefaultEEEEEvvEEEEvNT_6ParamsE)
	.align		4
        /*000c*/ 	.word	index@(__assertfail)
	.align		4
        /*0010*/ 	.word	0x00000000
	.align		4
        /*0014*/ 	.word	0xfffffffe
	.align		4
        /*0018*/ 	.word	0x00000000
	.align		4
        /*001c*/ 	.word	0xfffffffd
	.align		4
        /*0020*/ 	.word	0x00000000
	.align		4
        /*0024*/ 	.word	0xfffffffc


//--------------------- .nv.constant4             --------------------------
	.section	.nv.constant4,"a",@progbits
	.align	8
	.align		8
.nv.constant4:
        /*0000*/ 	.dword	__assertfail
	.align		8
        /*0008*/ 	.dword	__unnamed_1
	.align		8
        /*0010*/ 	.dword	_ZN40_INTERNAL_6296268c_4_k_cu_b3a5b5d8_287094cuda3std3__45__cpo5beginE
	.align		8
        /*0018*/ 	.dword	_ZN40_INTERNAL_6296268c_4_k_cu_b3a5b5d8_287094cuda3std3__45__cpo3endE
	.align		8
        /*0020*/ 	.dword	_ZN40_INTERNAL_6296268c_4_k_cu_b3a5b5d8_287094cuda3std3__45__cpo6cbeginE
	.align		8
        /*0028*/ 	.dword	_ZN40_INTERNAL_6296268c_4_k_cu_b3a5b5d8_287094cuda3std3__45__cpo4cendE
	.align		8
        /*0030*/ 	.dword	_ZN40_INTERNAL_6296268c_4_k_cu_b3a5b5d8_287094cuda3std3__442_GLOBAL__N__6296268c_4_k_cu_b3a5b5d8_287096ignoreE
	.align		8
        /*0038*/ 	.dword	_ZN40_INTERNAL_6296268c_4_k_cu_b3a5b5d8_287094cuda3std3__419piecewise_constructE
	.align		8
        /*0040*/ 	.dword	_ZN40_INTERNAL_6296268c_4_k_cu_b3a5b5d8_287094cuda3std3__48in_placeE
	.align		8
        /*0048*/ 	.dword	_ZN40_INTERNAL_6296268c_4_k_cu_b3a5b5d8_287094cuda3std6ranges3__45__cpo4swapE
	.align		8
        /*0050*/ 	.dword	_ZN40_INTERNAL_6296268c_4_k_cu_b3a5b5d8_287094cuda3std6ranges3__45__cpo9iter_moveE
	.align		8
        /*0058*/ 	.dword	_ZN40_INTERNAL_6296268c_4_k_cu_b3a5b5d8_287094cute7productE
	.align		8
        /*0060*/ 	.dword	_ZN40_INTERNAL_6296268c_4_k_cu_b3a5b5d8_287094cute1_E
	.align		8
        /*0068*/ 	.dword	$str$22
	.align		8
        /*0070*/ 	.dword	$str$23


//--------------------- .text._ZN7cutlass13device_kernelINS_4gemm6kernel13GemmUniversalIN4cute5tupleIJiiiiEEENS1_10collective13CollectiveMmaINS1_34MainloopSm90TmaGmmaWarpSpecializedILi18ENS5_IJNS4_1CILi2EEENSA_ILi4EEENSA_ILi1EEEEEENS1_35KernelTmaWarpSpecializedCooperativeEEENS5_IJNSA_ILi128EEENSA_ILi256EEENSA_ILi32EEEEEEaNS5_IJlSD_lEEEaSL_NS4_8TiledMMAINS4_8MMA_AtomIJNS4_4SM904GMMA27MMA_64x256x32_S32S8S8_SS_TNEEEENS4_6LayoutINS5_IJSB_SD_SD_EEENS5_IJSD_NSA_ILi0EEESU_EEEEENS5_IJNS4_10UnderscoreESX_SX_EEEEENS4_23SM90_TMA_LOAD_MULTICASTENS4_14ComposedLayoutINS4_7SwizzleILi1ELi4ELi3EEENS4_18smem_ptr_flag_bitsILi8EEENSS_INS5_IJNSA_ILi8EEESJ_EEENS5_IJSJ_SD_EEEEEEEvNS4_8identityES10_S1A_vS1B_EENS_8epilogue10collective6detail29Sm90TmaWarpSpecializedAdapterINS1E_15DefaultEpilogueIaSL_SL_NS1D_6thread17LinearCombinationIaLi1EiiLNS1I_9ScaleType4KindE0ELNS_15FloatRoundStyleE2EaEENS1_15EpilogueDefaultEEEEEvvEEEEvNT_6ParamsE --------------------------
	.section	.text._ZN7cutlass13device_kernelINS_4gemm6kernel13GemmUniversalIN4cute5tupleIJiiiiEEENS1_10collective13CollectiveMmaINS1_34MainloopSm90TmaGmmaWarpSpecializedILi18ENS5_IJNS4_1CILi2EEENSA_ILi4EEENSA_ILi1EEEEEENS1_35KernelTmaWarpSpecializedCooperativeEEENS5_IJNSA_ILi128EEENSA_ILi256EEENSA_ILi32EEEEEEaNS5_IJlSD_lEEEaSL_NS4_8TiledMMAINS4_8MMA_AtomIJNS4_4SM904GMMA27MMA_64x256x32_S32S8S8_SS_TNEEEENS4_6LayoutINS5_IJSB_SD_SD_EEENS5_IJSD_NSA_ILi0EEESU_EEEEENS5_IJNS4_10UnderscoreESX_SX_EEEEENS4_23SM90_TMA_LOAD_MULTICASTENS4_14ComposedLayoutINS4_7SwizzleILi1ELi4ELi3EEENS4_18smem_ptr_flag_bitsILi8EEENSS_INS5_IJNSA_ILi8EEESJ_EEENS5_IJSJ_SD_EEEEEEEvNS4_8identityES10_S1A_vS1B_EENS_8epilogue10collective6detail29Sm90TmaWarpSpecializedAdapterINS1E_15DefaultEpilogueIaSL_SL_NS1D_6thread17LinearCombinationIaLi1EiiLNS1I_9ScaleType4KindE0ELNS_15FloatRoundStyleE2EaEENS1_15EpilogueDefaultEEEEEvvEEEEvNT_6ParamsE,"ax",@progbits
	.align	128
.text._ZN7cutlass13device_kernelINS_4gemm6kernel13GemmUniversalIN4cute5tupleIJiiiiEEENS1_10collective13CollectiveMmaINS1_34MainloopSm90TmaGmmaWarpSpecializedILi18ENS5_IJNS4_1CILi2EEENSA_ILi4EEENSA_ILi1EEEEEENS1_35KernelTmaWarpSpecializedCooperativeEEENS5_IJNSA_ILi128EEENSA_ILi256EEENSA_ILi32EEEEEEaNS5_IJlSD_lEEEaSL_NS4_8TiledMMAINS4_8MMA_AtomIJNS4_4SM904GMMA27MMA_64x256x32_S32S8S8_SS_TNEEEENS4_6LayoutINS5_IJSB_SD_SD_EEENS5_IJSD_NSA_ILi0EEESU_EEEEENS5_IJNS4_10UnderscoreESX_SX_EEEEENS4_23SM90_TMA_LOAD_MULTICASTENS4_14ComposedLayoutINS4_7SwizzleILi1ELi4ELi3EEENS4_18smem_ptr_flag_bitsILi8EEENSS_INS5_IJNSA_ILi8EEESJ_EEENS5_IJSJ_SD_EEEEEEEvNS4_8identityES10_S1A_vS1B_EENS_8epilogue10collective6detail29Sm90TmaWarpSpecializedAdapterINS1E_15DefaultEpilogueIaSL_SL_NS1D_6thread17LinearCombinationIaLi1EiiLNS1I_9ScaleType4KindE0ELNS_15FloatRoundStyleE2EaEENS1_15EpilogueDefaultEEEEEvvEEEEvNT_6ParamsE:
        .type           _ZN7cutlass13device_kernelINS_4gemm6kernel13GemmUniversalIN4cute5tupleIJiiiiEEENS1_10collective13CollectiveMmaINS1_34MainloopSm90TmaGmmaWarpSpecializedILi18ENS5_IJNS4_1CILi2EEENSA_ILi4EEENSA_ILi1EEEEEENS1_35KernelTmaWarpSpecializedCooperativeEEENS5_IJNSA_ILi128EEENSA_ILi256EEENSA_ILi32EEEEEEaNS5_IJlSD_lEEEaSL_NS4_8TiledMMAINS4_8MMA_AtomIJNS4_4SM904GMMA27MMA_64x256x32_S32S8S8_SS_TNEEEENS4_6LayoutINS5_IJSB_SD_SD_EEENS5_IJSD_NSA_ILi0EEESU_EEEEENS5_IJNS4_10UnderscoreESX_SX_EEEEENS4_23SM90_TMA_LOAD_MULTICASTENS4_14ComposedLayoutINS4_7SwizzleILi1ELi4ELi3EEENS4_18smem_ptr_flag_bitsILi8EEENSS_INS5_IJNSA_ILi8EEESJ_EEENS5_IJSJ_SD_EEEEEEEvNS4_8identityES10_S1A_vS1B_EENS_8epilogue10collective6detail29Sm90TmaWarpSpecializedAdapterINS1E_15DefaultEpilogueIaSL_SL_NS1D_6thread17LinearCombinationIaLi1EiiLNS1I_9ScaleType4KindE0ELNS_15FloatRoundStyleE2EaEENS1_15EpilogueDefaultEEEEEvvEEEEvNT_6ParamsE,@function
        .size           _ZN7cutlass13device_kernelINS_4gemm6kernel13GemmUniversalIN4cute5tupleIJiiiiEEENS1_10collective13CollectiveMmaINS1_34MainloopSm90TmaGmmaWarpSpecializedILi18ENS5_IJNS4_1CILi2EEENSA_ILi4EEENSA_ILi1EEEEEENS1_35KernelTmaWarpSpecializedCooperativeEEENS5_IJNSA_ILi128EEENSA_ILi256EEENSA_ILi32EEEEEEaNS5_IJlSD_lEEEaSL_NS4_8TiledMMAINS4_8MMA_AtomIJNS4_4SM904GMMA27MMA_64x256x32_S32S8S8_SS_TNEEEENS4_6LayoutINS5_IJSB_SD_SD_EEENS5_IJSD_NSA_ILi0EEESU_EEEEENS5_IJNS4_10UnderscoreESX_SX_EEEEENS4_23SM90_TMA_LOAD_MULTICASTENS4_14ComposedLayoutINS4_7SwizzleILi1ELi4ELi3EEENS4_18smem_ptr_flag_bitsILi8EEENSS_INS5_IJNSA_ILi8EEESJ_EEENS5_IJSJ_SD_EEEEEEEvNS4_8identityES10_S1A_vS1B_EENS_8epilogue10collective6detail29Sm90TmaWarpSpecializedAdapterINS1E_15DefaultEpilogueIaSL_SL_NS1D_6thread17LinearCombinationIaLi1EiiLNS1I_9ScaleType4KindE0ELNS_15FloatRoundStyleE2EaEENS1_15EpilogueDefaultEEEEEvvEEEEvNT_6ParamsE,(.L_x_360 - _ZN7cutlass13device_kernelINS_4gemm6kernel13GemmUniversalIN4cute5tupleIJiiiiEEENS1_10collective13CollectiveMmaINS1_34MainloopSm90TmaGmmaWarpSpecializedILi18ENS5_IJNS4_1CILi2EEENSA_ILi4EEENSA_ILi1EEEEEENS1_35KernelTmaWarpSpecializedCooperativeEEENS5_IJNSA_ILi128EEENSA_ILi256EEENSA_ILi32EEEEEEaNS5_IJlSD_lEEEaSL_NS4_8TiledMMAINS4_8MMA_AtomIJNS4_4SM904GMMA27MMA_64x256x32_S32S8S8_SS_TNEEEENS4_6LayoutINS5_IJSB_SD_SD_EEENS5_IJSD_NSA_ILi0EEESU_EEEEENS5_IJNS4_10UnderscoreESX_SX_EEEEENS4_23SM90_TMA_LOAD_MULTICASTENS4_14ComposedLayoutINS4_7SwizzleILi1ELi4ELi3EEENS4_18smem_ptr_flag_bitsILi8EEENSS_INS5_IJNSA_ILi8EEESJ_EEENS5_IJSJ_SD_EEEEEEEvNS4_8identityES10_S1A_vS1B_EENS_8epilogue10collective6detail29Sm90TmaWarpSpecializedAdapterINS1E_15DefaultEpilogueIaSL_SL_NS1D_6thread17LinearCombinationIaLi1EiiLNS1I_9ScaleType4KindE0ELNS_15FloatRoundStyleE2EaEENS1_15EpilogueDefaultEEEEEvvEEEEvNT_6ParamsE)
        .other          _ZN7cutlass13device_kernelINS_4gemm6kernel13GemmUniversalIN4cute5tupleIJiiiiEEENS1_10collective13CollectiveMmaINS1_34MainloopSm90TmaGmmaWarpSpecializedILi18ENS5_IJNS4_1CILi2EEENSA_ILi4EEENSA_ILi1EEEEEENS1_35KernelTmaWarpSpecializedCooperativeEEENS5_IJNSA_ILi128EEENSA_ILi256EEENSA_ILi32EEEEEEaNS5_IJlSD_lEEEaSL_NS4_8TiledMMAINS4_8MMA_AtomIJNS4_4SM904GMMA27MMA_64x256x32_S32S8S8_SS_TNEEEENS4_6LayoutINS5_IJSB_SD_SD_EEENS5_IJSD_NSA_ILi0EEESU_EEEEENS5_IJNS4_10UnderscoreESX_SX_EEEEENS4_23SM90_TMA_LOAD_MULTICASTENS4_14ComposedLayoutINS4_7SwizzleILi1ELi4ELi3EEENS4_18smem_ptr_flag_bitsILi8EEENSS_INS5_IJNSA_ILi8EEESJ_EEENS5_IJSJ_SD_EEEEEEEvNS4_8identityES10_S1A_vS1B_EENS_8epilogue10collective6detail29Sm90TmaWarpSpecializedAdapterINS1E_15DefaultEpilogueIaSL_SL_NS1D_6thread17LinearCombinationIaLi1EiiLNS1I_9ScaleType4KindE0ELNS_15FloatRoundStyleE2EaEENS1_15EpilogueDefaultEEEEEvvEEEEvNT_6ParamsE,@"STO_CUDA_ENTRY STV_DEFAULT"
_ZN7cutlass13device_kernelINS_4gemm6kernel13GemmUniversalIN4cute5tupleIJiiiiEEENS1_10collective13CollectiveMmaINS1_34MainloopSm90TmaGmmaWarpSpecializedILi18ENS5_IJNS4_1CILi2EEENSA_ILi4EEENSA_ILi1EEEEEENS1_35KernelTmaWarpSpecializedCooperativeEEENS5_IJNSA_ILi128EEENSA_ILi256EEENSA_ILi32EEEEEEaNS5_IJlSD_lEEEaSL_NS4_8TiledMMAINS4_8MMA_AtomIJNS4_4SM904GMMA27MMA_64x256x32_S32S8S8_SS_TNEEEENS4_6LayoutINS5_IJSB_SD_SD_EEENS5_IJSD_NSA_ILi0EEESU_EEEEENS5_IJNS4_10UnderscoreESX_SX_EEEEENS4_23SM90_TMA_LOAD_MULTICASTENS4_14ComposedLayoutINS4_7SwizzleILi1ELi4ELi3EEENS4_18smem_ptr_flag_bitsILi8EEENSS_INS5_IJNSA_ILi8EEESJ_EEENS5_IJSJ_SD_EEEEEEEvNS4_8identityES10_S1A_vS1B_EENS_8epilogue10collective6detail29Sm90TmaWarpSpecializedAdapterINS1E_15DefaultEpilogueIaSL_SL_NS1D_6thread17LinearCombinationIaLi1EiiLNS1I_9ScaleType4KindE0ELNS_15FloatRoundStyleE2EaEENS1_15EpilogueDefaultEEEEEvvEEEEvNT_6ParamsE:
[----:B------:R-:W0:Y:S01]  /*0000*/  LDC R1, c[0x0][0x28] ;  /* 0x00000a00ff017b82 */ /* 0x000e220000000800 */
[----:B------:R-:W1:Y:S01]  /*0010*/  S2R R18, SR_TID.X ;  /* 0x0000000000127919 */ /* 0x000e620000002100 */
[----:B------:R-:W-:Y:S01]  /*0020*/  ELECT P0, URZ, PT ;  /* 0x00000000003f782f */ /* 0x000fe20003800000 */
[----:B------:R-:W-:Y:S01]  /*0030*/  BSSY B0, `(.L_x_0) ;  /* 0x000000f000007945 */ /* 0x000fe20003800000 */
[--C-:B-1----:R-:W-:Y:S02]  /*0040*/  SHF.R.U32.HI R0, RZ, 0x5, R18.reuse ;  /* 0x00000005ff007819 */ /* 0x102fe40000011612 */
[----:B------:R-:W-:-:S03]  /*0050*/  SHF.R.U32.HI R3, RZ, 0x7, R18 ;  /* 0x00000007ff037819 */ /* 0x000fc60000011612 */
[----:B------:R-:W1:Y:S04]  /*0060*/  SHFL.IDX PT, R2, R0, RZ, 0x1f ;  /* 0x00001fff00027589 */ /* 0x000e6800000e0000 */
[----:B------:R2:W3:Y:S01]  /*0070*/  SHFL.IDX PT, R5, R3, RZ, 0x1f ;  /* 0x00001fff03057589 */ /* 0x0004e200000e0000 */
[----:B-1----:R-:W-:-:S13]  /*0080*/  ISETP.NE.OR P0, PT, R2, RZ, !P0 ;  /* 0x000000ff0200720c */ /* 0x002fda0004705670 */
[----:B0-23--:R-:W-:Y:S05]  /*0090*/  @P0 BRA `(.L_x_1) ;  /* 0x0000000000200947 */ /* 0x00dfea0003800000 */
[----:B------:R-:W-:Y:S02]  /*00a0*/  ULDC.64 UR4, c[0x0][0x198] ;  /* 0x0000660000047ab9 */ /* 0x000fe40000000a00 */
[----:B------:R-:W-:Y:S02]  /*00b0*/  UIADD3 UR6, UP0, UR4, 0xf0, URZ ;  /* 0x000000f004067890 */ /* 0x000fe4000ff1e03f */
[----:B------:R-:W-:Y:S02]  /*00c0*/  UIADD3 UR4, UP1, UR4, 0x1f0, URZ ;  /* 0x000001f004047890 */ /* 0x000fe4000ff3e03f */
[----:B------:R-:W-:Y:S02]  /*00d0*/  UIADD3.X UR7, URZ, UR5, URZ, UP0, !UPT ;  /* 0x000000053f077290 */ /* 0x000fe400087fe43f */
[----:B------:R-:W-:-:S07]  /*00e0*/  UIADD3.X UR5, URZ, UR5, URZ, UP1, !UPT ;  /* 0x000000053f057290 */ /* 0x000fce0008ffe43f */
[----:B------:R0:W-:Y:S02]  /*00f0*/  UTMACCTL.PF [UR6] ;  /* 0x00000000060079b9 */ /* 0x0001e40008040000 */
[----:B------:R0:W-:Y:S02]  /*0100*/  UTMACCTL.PF [UR4] ;  /* 0x00000000040079b9 */ /* 0x0001e40008040000 */
[----:B0-----:R-:W-:Y:S01]  /*0110*/  NOP ;  /* 0x0000000000007918 */ /* 0x001fe20000000000 */
.L_x_1:
[----:B------:R-:W-:Y:S05]  /*0120*/  BSYNC B0 ;  /* 0x0000000000007941 */ /* 0x000fea0003800000 */
.L_x_0:
[----:B------:R-:W0:Y:S02]  /*0130*/  SHFL.IDX PT, R3, R0, RZ, 0x1f ;  /* 0x00001fff00037589 */ /* 0x000e2400000e0000 */
[----:B0-----:R-:W-:-:S13]  /*0140*/  ISETP.NE.AND P0, PT, R3, RZ, PT ;  /* 0x000000ff0300720c */ /* 0x001fda0003f05270 */
[----:B------:R-:W-:Y:S05]  /*0150*/  @P0 BRA `(.L_x_2) ;  /* 0x0000000000d40947 */ /* 0x000fea0003800000 */
[----:B------:R-:W-:Y:S01]  /*0160*/  ELECT P0, URZ, PT ;  /* 0x00000000003f782f */ /* 0x000fe20003800000 */
[----:B------:R-:W-:-:S12]  /*0170*/  BSSY B0, `(.L_x_2) ;  /* 0x0000033000007945 */ /* 0x000fd80003800000 */
[----:B------:R-:W-:Y:S05]  /*0180*/  @!P0 BRA `(.L_x_3) ;  /* 0x0000000000c48947 */ /* 0x000fea0003800000 */
[----:B------:R-:W0:Y:S01]  /*0190*/  S2UR UR8, SR_CgaCtaId ;  /* 0x00000000000879c3 */ /* 0x000e220000008800 */
[----:B------:R-:W-:Y:S01]  /*01a0*/  UMOV UR4, 0x400 ;  /* 0x0000040000047882 */ /* 0x000fe20000000000 */
[----:B------:R-:W-:Y:S01]  /*01b0*/  UMOV UR5, 0x1 ;  /* 0x0000000100057882 */ /* 0x000fe20000000000 */
[----:B------:R-:W-:Y:S02]  /*01c0*/  UMOV UR6, 0xa ;  /* 0x0000000a00067882 */ /* 0x000fe40000000000 */
[----:B------:R-:W-:-:S04]  /*01d0*/  UIADD3 UR6, -UR6, 0x100000, URZ ;  /* 0x0010000006067890 */ /* 0x000fc8000fffe13f */
[----:B------:R-:W-:Y:S02]  /*01e0*/  USHF.L.U32 UR7, UR6, 0xb, URZ ;  /* 0x0000000b06077899 */ /* 0x000fe4000800063f */
[----:B------:R-:W-:Y:S02]  /*01f0*/  USHF.L.U32 UR6, UR6, 0x1, URZ ;  /* 0x0000000106067899 */ /* 0x000fe4000800063f */
[----:B0-----:R-:W-:Y:S02]  /*0200*/  ULEA UR8, UR8, UR4, 0x18 ;  /* 0x0000000408087291 */ /* 0x001fe4000f8ec03f */
[----:B------:R-:W-:-:S04]  /*0210*/  UIADD3 UR4, -UR5, 0x100000, URZ ;  /* 0x0010000005047890 */ /* 0x000fc8000fffe13f */
[----:B------:R-:W-:Y:S02]  /*0220*/  USHF.L.U32 UR5, UR4, 0xb, URZ ;  /* 0x0000000b04057899 */ /* 0x000fe4000800063f */
[----:B------:R-:W-:Y:S01]  /*0230*/  USHF.L.U32 UR4, UR4, 0x1, URZ ;  /* 0x0000000104047899 */ /* 0x000fe2000800063f */
[----:B------:R-:W0:Y:S11]  /*0240*/  FENCE.VIEW.ASYNC.S ;  /* 0x00000000000073c6 */ /* 0x000e360000000000 */
[----:B0-----:R0:W1:Y:S01]  /*0250*/  SYNCS.EXCH.64 URZ, [UR8], UR4 ;  /* 0x00000004083f75b2 */ /* 0x0010620008000100 */
[----:B------:R0:W2:Y:S01]  /*0260*/  SYNCS.EXCH.64 URZ, [UR8+0x90], UR6 ;  /* 0x00009006083f75b2 */ /* 0x0000a20008000100 */
[----:B------:R0:W3:Y:S01]  /*0270*/  SYNCS.EXCH.64 URZ, [UR8+0x8], UR4 ;  /* 0x00000804083f75b2 */ /* 0x0000e20008000100 */
[----:B------:R0:W4:Y:S01]  /*0280*/  SYNCS.EXCH.64 URZ, [UR8+0x98], UR6 ;  /* 0x00009806083f75b2 */ /* 0x0001220008000100 */
[----:B------:R0:W0:Y:S01]  /*0290*/  SYNCS.EXCH.64 URZ, [UR8+0x10], UR4 ;  /* 0x00001004083f75b2 */ /* 0x0000220008000100 */
        /* <DEDUP_REMOVED lines=31> */
[----:B-1234-:R-:W-:Y:S01]  /*0490*/  NOP ;  /* 0x0000000000007918 */ /* 0x01efe20000000000 */
.L_x_3:
[----:B0-----:R-:W-:Y:S05]  /*04a0*/  BSYNC B0 ;  /* 0x0000000000007941 */ /* 0x001fea0003800000 */
.L_x_2:
[----:B------:R-:W-:Y:S01]  /*04b0*/  SHF.R.S32.HI R7, RZ, 0x1f, R18 ;  /* 0x0000001fff077819 */ /* 0x000fe20000011412 */
[----:B------:R-:W0:Y:S01]  /*04c0*/  SHFL.IDX PT, R0, R0, RZ, 0x1f ;  /* 0x00001fff00007589 */ /* 0x000e2200000e0000 */
[----:B------:R-:W1:Y:S01]  /*04d0*/  S2UR UR8, SR_CTAID.X ;  /* 0x00000000000879c3 */ /* 0x000e620000002500 */
[----:B------:R-:W-:Y:S02]  /*04e0*/  ELECT P0, URZ, PT ;  /* 0x00000000003f782f */ /* 0x000fe40003800000 */
[----:B------:R-:W-:Y:S01]  /*04f0*/  LEA.HI R7, R7, R18, RZ, 0x7 ;  /* 0x0000001207077211 */ /* 0x000fe200078f38ff */
[----:B------:R-:W2:Y:S01]  /*0500*/  S2R R4, SR_CTAID.Y ;  /* 0x0000000000047919 */ /* 0x000ea20000002600 */
[----:B------:R-:W-:Y:S01]  /*0510*/  SHF.R.S32.HI R8, RZ, 0x1f, R3 ;  /* 0x0000001fff087819 */ /* 0x000fe20000011403 */
[----:B------:R-:W-:Y:S01]  /*0520*/  ULDC UR4, c[0x0][0x150] ;  /* 0x0000540000047ab9 */ /* 0x000fe20000000800 */
[----:B------:R-:W-:Y:S01]  /*0530*/  LOP3.LUT R7, R7, 0xffffff80, RZ, 0xc0, !PT ;  /* 0xffffff8007077812 */ /* 0x000fe200078ec0ff */
[----:B------:R-:W-:Y:S01]  /*0540*/  NOP ;  /* 0x0000000000007918 */ /* 0x000fe20000000000 */
[----:B------:R-:W-:Y:S01]  /*0550*/  LEA.HI R8, R8, R3, RZ, 0x2 ;  /* 0x0000000308087211 */ /* 0x000fe200078f10ff */
[----:B------:R-:W3:Y:S01]  /*0560*/  LDC R10, c[0x0][0x144] ;  /* 0x00005100ff0a7b82 */ /* 0x000ee20000000800 */
[----:B------:R-:W-:Y:S01]  /*0570*/  NOP ;  /* 0x0000000000007918 */ /* 0x000fe20000000000 */
[----:B------:R-:W-:Y:S01]  /*0580*/  IMAD.IADD R6, R18, 0x1, -R7 ;  /* 0x0000000112067824 */ /* 0x000fe200078e0a07 */
[----:B------:R-:W-:Y:S01]  /*0590*/  LOP3.LUT R8, R8, 0x3ffffffc, RZ, 0xc0, !PT ;  /* 0x3ffffffc08087812 */ /* 0x000fe200078ec0ff */
[----:B------:R-:W-:Y:S01]  /*05a0*/  IMAD.MOV.U32 R23, RZ, RZ, 0x1 ;  /* 0x00000001ff177424 */ /* 0x000fe200078e00ff */
[----:B------:R-:W-:-:S02]  /*05b0*/  ISETP.NE.AND P3, PT, R5, RZ, PT ;  /* 0x000000ff0500720c */ /* 0x000fc40003f65270 */
[----:B------:R-:W-:Y:S01]  /*05c0*/  SHF.R.S32.HI R7, RZ, 0x1f, R6 ;  /* 0x0000001fff077819 */ /* 0x000fe20000011406 */
[----:B------:R-:W-:Y:S01]  /*05d0*/  IMAD.IADD R8, R3, 0x1, -R8 ;  /* 0x0000000103087824 */ /* 0x000fe200078e0a08 */
[----:B------:R-:W4:Y:S02]  /*05e0*/  LDC R13, c[0x0][0x140] ;  /* 0x00005000ff0d7b82 */ /* 0x000f240000000800 */
[----:B------:R-:W-:Y:S02]  /*05f0*/  LEA.HI R7, R7, R6, RZ, 0x3 ;  /* 0x0000000607077211 */ /* 0x000fe400078f18ff */
[----:B0-----:R-:W-:Y:S02]  /*0600*/  ISETP.NE.OR P0, PT, R0, RZ, !P0 ;  /* 0x000000ff0000720c */ /* 0x001fe40004705670 */
[--C-:B------:R-:W-:Y:S02]  /*0610*/  SHF.R.S32.HI R0, RZ, 0x3, R7.reuse ;  /* 0x00000003ff007819 */ /* 0x100fe40000011407 */
[----:B------:R-:W-:-:S02]  /*0620*/  SHF.R.S32.HI R7, RZ, 0x1f, R7 ;  /* 0x0000001fff077819 */ /* 0x000fc40000011407 */
[----:B-1----:R-:W-:Y:S02]  /*0630*/  I2FP.F32.U32 R9, UR8 ;  /* 0x0000000800097c45 */ /* 0x002fe40008201000 */
[----:B------:R-:W-:-:S03]  /*0640*/  LEA.HI R7, R7, R0, RZ, 0x2 ;  /* 0x0000000007077211 */ /* 0x000fc600078f10ff */
[----:B------:R-:W-:Y:S01]  /*0650*/  FMUL R9, R9, UR4 ;  /* 0x0000000409097c20 */ /* 0x000fe20008400000 */
[----:B------:R-:W-:Y:S01]  /*0660*/  LOP3.LUT R7, R7, 0xfffffffc, RZ, 0xc0, !PT ;  /* 0xfffffffc07077812 */ /* 0x000fe200078ec0ff */
[----:B------:R-:W-:Y:S01]  /*0670*/  VOTEU.ALL UP0, P0 ;  /* 0x00000000003f7886 */ /* 0x000fe20000000000 */
[----:B--2---:R-:W-:Y:S01]  /*0680*/  I2FP.F32.U32 R3, R4 ;  /* 0x0000000400037245 */ /* 0x004fe20000201000 */
[----:B------:R-:W-:Y:S01]  /*0690*/  ULDC UR4, c[0x0][0x154] ;  /* 0x0000550000047ab9 */ /* 0x000fe20000000800 */
[----:B------:R-:W-:Y:S01]  /*06a0*/  VOTEU.ALL UP1, P0 ;  /* 0x00000000003f7886 */ /* 0x000fe20000020000 */
[----:B------:R-:W0:Y:S01]  /*06b0*/  F2I.U32.TRUNC.NTZ R9, R9 ;  /* 0x0000000900097305 */ /* 0x000e22000020f000 */
[----:B------:R-:W-:Y:S01]  /*06c0*/  IMAD.IADD R7, R0, 0x1, -R7 ;  /* 0x0000000100077824 */ /* 0x000fe200078e0a07 */
[----:B------:R-:W1:Y:S01]  /*06d0*/  @!UP0 S2UR UR7, SR_CgaCtaId ;  /* 0x00000000000789c3 */ /* 0x000e620000008800 */
[----:B------:R-:W-:Y:S01]  /*06e0*/  FMUL R12, R3, UR4 ;  /* 0x00000004030c7c20 */ /* 0x000fe20008400000 */
[----:B------:R-:W-:Y:S01]  /*06f0*/  UMOV UR4, 0x20 ;  /* 0x0000002000047882 */ /* 0x000fe20000000000 */
[----:B------:R-:W-:Y:S01]  /*0700*/  IMAD R8, R8, 0x4, R7 ;  /* 0x0000000408087824 */ /* 0x000fe200078e0207 */
[----:B------:R-:W-:Y:S01]  /*0710*/  @!UP0 UMOV UR6, 0x400 ;  /* 0x0000040000068882 */ /* 0x000fe20000000000 */
[----:B------:R-:W-:-:S04]  /*0720*/  @!UP0 UIADD3 UR4, -UR4, 0x100000, URZ ;  /* 0x0010000004048890 */ /* 0x000fc8000fffe13f */
[----:B------:R-:W-:Y:S02]  /*0730*/  @!UP0 USHF.L.U32 UR5, UR4, 0xb, URZ ;  /* 0x0000000b04058899 */ /* 0x000fe4000800063f */
[----:B------:R-:W-:Y:S01]  /*0740*/  @!UP0 USHF.L.U32 UR4, UR4, 0x1, URZ ;  /* 0x0000000104048899 */ /* 0x000fe2000800063f */
[----:B----4-:R-:W-:Y:S01]  /*0750*/  ISETP.EQ.U32.AND P2, PT, R13, 0x1, PT ;  /* 0x000000010d00780c */ /* 0x010fe20003f42070 */
[----:B------:R-:W2:Y:S01]  /*0760*/  F2I.U32.TRUNC.NTZ R12, R12 ;  /* 0x0000000c000c7305 */ /* 0x000ea2000020f000 */
[----:B------:R-:W-:Y:S01]  /*0770*/  LEA.HI R0, R8, R8, RZ, 0x1 ;  /* 0x0000000808007211 */ /* 0x000fe200078f08ff */
[----:B------:R-:W4:Y:S03]  /*0780*/  LDC R7, c[0x0][0x148] ;  /* 0x00005200ff077b82 */ /* 0x000f260000000800 */
[----:B------:R-:W-:Y:S01]  /*0790*/  LOP3.LUT R11, R0, 0xfffffffe, RZ, 0xc0, !PT ;  /* 0xfffffffe000b7812 */ /* 0x000fe200078ec0ff */
[----:B0-----:R-:W-:Y:S01]  /*07a0*/  IMAD.MOV R15, RZ, RZ, -R9 ;  /* 0x000000ffff0f7224 */ /* 0x001fe200078e0a09 */
[----:B------:R-:W-:-:S03]  /*07b0*/  SHF.R.S32.HI R9, RZ, 0x1f, R2 ;  /* 0x0000001fff097819 */ /* 0x000fc60000011402 */
[----:B---3--:R-:W-:Y:S01]  /*07c0*/  IMAD R3, R10, R15, UR8 ;  /* 0x000000080a037e24 */ /* 0x008fe2000f8e020f */
[----:B------:R-:W-:Y:S01]  /*07d0*/  LEA.HI R9, R9, R2, RZ, 0x2 ;  /* 0x0000000209097211 */ /* 0x000fe200078f10ff */
[C---:B------:R-:W-:Y:S02]  /*07e0*/  IMAD.IADD R0, R8.reuse, 0x1, -R11 ;  /* 0x0000000108007824 */ /* 0x040fe400078e0a0b */
[----:B------:R-:W-:Y:S01]  /*07f0*/  IMAD.SHL.U32 R11, R8, 0x4, RZ ;  /* 0x00000004080b7824 */ /* 0x000fe200078e00ff */
[----:B------:R-:W-:Y:S01]  /*0800*/  LOP3.LUT R9, R9, 0xfffffffc, RZ, 0xc0, !PT ;  /* 0xfffffffc09097812 */ /* 0x000fe200078ec0ff */
[----:B--2---:R-:W-:Y:S01]  /*0810*/  IMAD.MOV R21, RZ, RZ, -R12 ;  /* 0x000000ffff157224 */ /* 0x004fe200078e0a0c */
[----:B------:R-:W-:Y:S01]  /*0820*/  ISETP.NE.AND P4, PT, R0, R3, PT ;  /* 0x000000030000720c */ /* 0x000fe20003f85270 */
[----:B-1----:R-:W-:Y:S01]  /*0830*/  @!UP0 ULEA UR6, UR7, UR6, 0x18 ;  /* 0x0000000607068291 */ /* 0x002fe2000f8ec03f */
[----:B------:R-:W-:Y:S01]  /*0840*/  LOP3.LUT R152, R8, 0xc, R11, 0x78, !PT ;  /* 0x0000000c08987812 */ /* 0x000fe200078e780b */
[----:B------:R-:W-:Y:S01]  /*0850*/  IMAD.IADD R0, R2, 0x1, -R9 ;  /* 0x0000000102007824 */ /* 0x000fe200078e0a09 */
[----:B------:R-:W-:Y:S01]  /*0860*/  VOTEU.ALL UP0, P0 ;  /* 0x00000000003f7886 */ /* 0x000fe20000000000 */
[----:B------:R-:W-:Y:S01]  /*0870*/  LOP3.LUT P0, RZ, R6, 0x7, RZ, 0xc0, !PT ;  /* 0x0000000706ff7812 */ /* 0x000fe2000780c0ff */
[----:B------:R-:W-:-:S02]  /*0880*/  VIADD R6, R5, 0xffffffff ;  /* 0xffffffff05067836 */ /* 0x000fc40000000000 */
[----:B------:R-:W-:Y:S01]  /*0890*/  ISETP.NE.AND P1, PT, R0, 0x3, PT ;  /* 0x000000030000780c */ /* 0x000fe20003f25270 */
[----:B----4-:R-:W-:Y:S01]  /*08a0*/  IMAD R9, R7, R21, R4 ;  /* 0x0000001507097224 */ /* 0x010fe200078e0204 */
[----:B------:R-:W-:Y:S02]  /*08b0*/  ISETP.LT.U32.AND P0, PT, R152, 0x8, !P0 ;  /* 0x000000089800780c */ /* 0x000fe40004701070 */
[----:B------:R-:W-:Y:S01]  /*08c0*/  ISETP.EQ.OR P1, PT, R0, RZ, !P1 ;  /* 0x000000ff0000720c */ /* 0x000fe20004f22670 */
[----:B------:R-:W0:Y:S02]  /*08d0*/  FENCE.VIEW.ASYNC.S ;  /* 0x00000000000073c6 */ /* 0x000e240000000000 */
[----:B0-----:R0:W1:Y:S01]  /*08e0*/  @!UP0 SYNCS.EXCH.64 URZ, [UR6+0x130], UR4 ;  /* 0x00013004063f85b2 */ /* 0x0010620008000100 */
[----:B------:R-:W-:Y:S02]  /*08f0*/  @P4 LEA.HI R2, R152, R152, RZ, 0x1 ;  /* 0x0000009898024211 */ /* 0x000fe400078f08ff */
[----:B------:R-:W-:-:S02]  /*0900*/  ISETP.EQ.AND P1, PT, R5, RZ, P1 ;  /* 0x000000ff0500720c */ /* 0x000fc40000f22270 */
[----:B------:R-:W-:Y:S02]  /*0910*/  @P4 SHF.R.S32.HI R2, RZ, 0x1, R2 ;  /* 0x00000001ff024819 */ /* 0x000fe40000011402 */
[----:B------:R-:W-:Y:S02]  /*0920*/  ISETP.GE.U32.AND P6, PT, R6, 0x2, PT ;  /* 0x000000020600780c */ /* 0x000fe40003fc6070 */
[----:B------:R-:W-:Y:S02]  /*0930*/  @P4 ISETP.NE.AND P5, PT, R2, R9, PT ;  /* 0x000000090200420c */ /* 0x000fe40003fa5270 */
[----:B------:R-:W-:Y:S02]  /*0940*/  SEL R2, RZ, 0x1, !P0 ;  /* 0x00000001ff027807 */ /* 0x000fe40004000000 */
[----:B------:R-:W-:Y:S02]  /*0950*/  @P4 SEL R23, RZ, 0x1, P5 ;  /* 0x00000001ff174807 */ /* 0x000fe40002800000 */
[----:B------:R-:W-:Y:S01]  /*0960*/  SEL R19, RZ, 0x1, !P1 ;  /* 0x00000001ff137807 */ /* 0x000fe20004800000 */
[----:B------:R0:W2:Y:S01]  /*0970*/  @!UP1 SYNCS.EXCH.64 URZ, [UR6+0x138], UR4 ;  /* 0x00013804063f95b2 */ /* 0x0000a20008000100 */
[----:B------:R-:W-:Y:S01]  /*0980*/  LOP3.LUT R23, R23, R2, RZ, 0xc0, !PT ;  /* 0x0000000217177212 */ /* 0x000fe200078ec0ff */
[----:B------:R-:W-:Y:S01]  /*0990*/  NOP ;  /* 0x0000000000007918 */ /* 0x000fe20000000000 */
[----:B------:R-:W-:Y:S01]  /*09a0*/  SEL R19, R19, 0x2, P6 ;  /* 0x0000000213137807 */ /* 0x000fe20003000000 */
[----:B------:R-:W-:Y:S06]  /*09b0*/  @!P2 BRA `(.L_x_4) ;  /* 0x000000000008a947 */ /* 0x000fec0003800000 */
[----:B-12---:R-:W-:Y:S01]  /*09c0*/  UCGABAR_ARV ;  /* 0x00000000000079c7 */ /* 0x006fe20008000000 */
[----:B------:R-:W-:Y:S05]  /*09d0*/  BRA `(.L_x_5) ;  /* 0x0000000000047947 */ /* 0x000fea0003800000 */
.L_x_4:
[----:B-12---:R-:W-:Y:S01]  /*09e0*/  NOP ;  /* 0x0000000000007918 */ /* 0x006fe20000000000 */
.L_x_5:
[----:B------:R-:W1:Y:S01]  /*09f0*/  LDC R2, c[0x0][0x65c] ;  /* 0x00019700ff027b82 */ /* 0x000e620000000800 */
[----:B------:R-:W-:Y:S02]  /*0a00*/  IMAD.U32 R8, RZ, RZ, UR8 ;  /* 0x00000008ff087e24 */ /* 0x000fe4000f8e00ff */
[----:B------:R-:W-:Y:S01]  /*0a10*/  IMAD.MOV.U32 R9, RZ, RZ, RZ ;  /* 0x000000ffff097224 */ /* 0x000fe200078e00ff */
[----:B-1----:R-:W-:-:S04]  /*0a20*/  ISETP.NE.AND P1, PT, R2, 0x1, PT ;  /* 0x000000010200780c */ /* 0x002fc80003f25270 */
[----:B------:R-:W-:-:S09]  /*0a30*/  P2R R5, PR, RZ, 0x2 ;  /* 0x00000002ff057803 */ /* 0x000fd20000000000 */
[----:B------:R-:W1:Y:S01]  /*0a40*/  @P1 LDC R17, c[0x0][0x10] ;  /* 0x00000400ff111b82 */ /* 0x000e620000000800 */
[----:B------:R-:W-:Y:S02]  /*0a50*/  @P1 IMAD.MOV.U32 R5, RZ, RZ, RZ ;  /* 0x000000ffff051224 */ /* 0x000fe400078e00ff */
[----:B------:R-:W-:-:S05]  /*0a60*/  @P1 IMAD.MOV.U32 R13, RZ, RZ, RZ ;  /* 0x000000ffff0d1224 */ /* 0x000fca00078e00ff */
[----:B------:R-:W2:Y:S01]  /*0a70*/  @!P1 LDC R11, c[0x0][0xc] ;  /* 0x00000300ff0b9b82 */ /* 0x000ea20000000800 */
[----:B-1----:R-:W-:-:S04]  /*0a80*/  @P1 IMAD.WIDE.U32 R16, R17, UR8, R4 ;  /* 0x0000000811101c25 */ /* 0x002fc8000f8e0004 */
[----:B------:R-:W-:Y:S02]  /*0a90*/  @P1 IMAD.IADD R17, R17, 0x1, R13 ;  /* 0x0000000111111824 */ /* 0x000fe400078e020d */
[----:B--2---:R-:W-:-:S04]  /*0aa0*/  @!P1 IMAD.WIDE.U32 R8, R4, R11, R8 ;  /* 0x0000000b04089225 */ /* 0x004fc800078e0008 */
[----:B------:R-:W-:Y:S02]  /*0ab0*/  @!P1 IMAD.MOV.U32 R16, RZ, RZ, R8 ;  /* 0x000000ffff109224 */ /* 0x000fe400078e0008 */
[----:B------:R-:W-:Y:S01]  /*0ac0*/  @!P1 IMAD.MOV.U32 R17, RZ, RZ, R9 ;  /* 0x000000ffff119224 */ /* 0x000fe200078e0009 */
[----:B------:R-:W-:Y:S06]  /*0ad0*/  @!P2 BRA `(.L_x_6) ;  /* 0x00000000000ca947 */ /* 0x000fec0003800000 */
[----:B------:R-:W-:Y:S01]  /*0ae0*/  UCGABAR_WAIT ;  /* 0x0000000000007dc7 */ /* 0x000fe20008000000 */
[----:B------:R-:W-:Y:S01]  /*0af0*/  CCTL.IVALL ;  /* 0x00000000ff00798f */ /* 0x000fe20002000000 */
[----:B------:R-:W-:Y:S05]  /*0b00*/  BRA `(.L_x_7) ;  /* 0x0000000000047947 */ /* 0x000fea0003800000 */
.L_x_6:
[----:B------:R-:W-:Y:S06]  /*0b10*/  BAR.SYNC.DEFER_BLOCKING 0x0 ;  /* 0x0000000000007b1d */ /* 0x000fec0000010000 */
.L_x_7:
[----:B------:R-:W-:Y:S05]  /*0b20*/  @!P3 BRA `(.L_x_8) ;  /* 0x0000007c0064b947 */ /* 0x000fea0003800000 */
[----:B------:R-:W-:-:S13]  /*0b30*/  ISETP.GT.U32.AND P0, PT, R6, 0x1, PT ;  /* 0x000000010600780c */ /* 0x000fda0003f04070 */
[----:B0-----:R-:W-:Y:S05]  /*0b40*/  @P0 EXIT ;  /* 0x000000000000094d */ /* 0x001fea0003800000 */
[----:B------:R-:W-:Y:S01]  /*0b50*/  ULDC.64 UR4, c[0x0][0x650] ;  /* 0x0001940000047ab9 */ /* 0x000fe20000000a00 */
[----:B------:R-:W-:Y:S01]  /*0b60*/  PRMT R0, RZ, 0x7610, R0 ;  /* 0x00007610ff007816 */ /* 0x000fe20000000000 */
[----:B------:R-:W-:Y:S01]  /*0b70*/  IMAD.MOV.U32 R154, RZ, RZ, -0x1 ;  /* 0xffffffffff9a7424 */ /* 0x000fe200078e00ff */
[----:B------:R-:W-:Y:S01]  /*0b80*/  ISETP.GE.U32.AND P0, PT, R16, UR4, PT ;  /* 0x0000000410007c0c */ /* 0x000fe2000bf06070 */
[----:B------:R-:W-:Y:S02]  /*0b90*/  IMAD.MOV.U32 R153, RZ, RZ, -0x1 ;  /* 0xffffffffff997424 */ /* 0x000fe400078e00ff */
[----:B------:R-:W-:Y:S01]  /*0ba0*/  IMAD.MOV.U32 R22, RZ, RZ, -0x1 ;  /* 0xffffffffff167424 */ /* 0x000fe200078e00ff */
[----:B------:R-:W-:-:S13]  /*0bb0*/  ISETP.GE.U32.AND.EX P0, PT, R17, UR5, PT, P0 ;  /* 0x0000000511007c0c */ /* 0x000fda000bf06100 */
[----:B------:R-:W-:Y:S05]  /*0bc0*/  @P0 BRA `(.L_x_9) ;  /* 0x00000004002c0947 */ /* 0x000fea0003800000 */
[----:B------:R-:W0:Y:S01]  /*0bd0*/  LDC.64 R24, c[0x0][0x628] ;  /* 0x00018a00ff187b82 */ /* 0x000e220000000a00 */
[----:B------:R-:W-:Y:S02]  /*0be0*/  IMAD.MOV.U32 R8, RZ, RZ, R16 ;  /* 0x000000ffff087224 */ /* 0x000fe400078e0010 */
[----:B------:R-:W-:-:S05]  /*0bf0*/  IMAD.MOV.U32 R9, RZ, RZ, R17 ;  /* 0x000000ffff097224 */ /* 0x000fca00078e0011 */
[----:B------:R-:W1:Y:S08]  /*0c00*/  LDC R0, c[0x0][0x630] ;  /* 0x00018c00ff007b82 */ /* 0x000e700000000800 */
[----:B------:R-:W2:Y:S01]  /*0c10*/  LDC.64 R26, c[0x0][0x620] ;  /* 0x00018800ff1a7b82 */ /* 0x000ea20000000a00 */
[----:B0-----:R-:W-:-:S04]  /*0c20*/  ISETP.NE.U32.AND P0, PT, R24, RZ, PT ;  /* 0x000000ff1800720c */ /* 0x001fc80003f05070 */
[----:B------:R-:W-:-:S13]  /*0c30*/  ISETP.NE.AND.EX P0, PT, R25, RZ, PT, P0 ;  /* 0x000000ff1900720c */ /* 0x000fda0003f05300 */
[----:B-12---:R-:W-:Y:S05]  /*0c40*/  @!P0 BRA `(.L_x_10) ;  /* 0x0000000000288947 */ /* 0x006fea0003800000 */
[----:B------:R-:W0:Y:S02]  /*0c50*/  LDC R13, c[0x0][0x634] ;  /* 0x00018d00ff0d7b82 */ /* 0x000e240000000800 */
[----:B0-----:R-:W-:-:S05]  /*0c60*/  IADD3 R13, P0, R16, R13, RZ ;  /* 0x0000000d100d7210 */ /* 0x001fca0007f1e0ff */
[----:B------:R-:W-:-:S04]  /*0c70*/  IMAD.X R15, RZ, RZ, R17, P0 ;  /* 0x000000ffff0f7224 */ /* 0x000fc800000e0611 */
[----:B------:R-:W-:-:S04]  /*0c80*/  IMAD.WIDE.U32 R8, R15, R24, RZ ;  /* 0x000000180f087225 */ /* 0x000fc800078e00ff */
[----:B------:R-:W-:-:S04]  /*0c90*/  IMAD.WIDE.U32 R10, P0, R13, R25, R8 ;  /* 0x000000190d0a7225 */ /* 0x000fc80007800008 */
[----:B------:R-:W-:-:S04]  /*0ca0*/  IMAD.WIDE.U32 R8, R13, R24, RZ ;  /* 0x000000180d087225 */ /* 0x000fc800078e00ff */
[----:B------:R-:W-:Y:S01]  /*0cb0*/  IMAD.X R13, RZ, RZ, RZ, P0 ;  /* 0x000000ffff0d7224 */ /* 0x000fe200000e06ff */
[----:B------:R-:W-:Y:S01]  /*0cc0*/  IADD3 RZ, P0, R9, R10, RZ ;  /* 0x0000000a09ff7210 */ /* 0x000fe20007f1e0ff */
[----:B------:R-:W-:-:S04]  /*0cd0*/  IMAD.MOV.U32 R12, RZ, RZ, R11 ;  /* 0x000000ffff0c7224 */ /* 0x000fc800078e000b */
[----:B------:R-:W-:-:S08]  /*0ce0*/  IMAD.WIDE.U32.X R8, R15, R25, R12, P0 ;  /* 0x000000190f087225 */ /* 0x000fd000000e040c */
.L_x_10:
[----:B------:R-:W0:Y:S01]  /*0cf0*/  LDC.64 R24, c[0x0][0x640] ;  /* 0x00019000ff187b82 */ /* 0x000e220000000a00 */
[-CC-:B------:R-:W-:Y:S01]  /*0d00*/  SHF.R.U64 R28, R8, R0.reuse, R9.reuse ;  /* 0x00000000081c7219 */ /* 0x180fe20000001209 */
[----:B------:R-:W-:Y:S01]  /*0d10*/  IMAD R30, R7, R21, R4 ;  /* 0x00000015071e7224 */ /* 0x000fe200078e0204 */
[----:B------:R-:W-:Y:S01]  /*0d20*/  SHF.R.U32.HI R0, RZ, R0, R9 ;  /* 0x00000000ff007219 */ /* 0x000fe20000011609 */
[----:B------:R-:W-:Y:S01]  /*0d30*/  IMAD.MOV.U32 R21, RZ, RZ, 0x1 ;  /* 0x00000001ff157424 */ /* 0x000fe200078e00ff */
[----:B------:R-:W-:-:S03]  /*0d40*/  IADD3 R5, P0, RZ, -R28, RZ ;  /* 0x8000001cff057210 */ /* 0x000fc60007f1e0ff */
[----:B------:R-:W1:Y:S02]  /*0d50*/  LDC R6, c[0x0][0x618] ;  /* 0x00018600ff067b82 */ /* 0x000e640000000800 */
[----:B------:R-:W-:-:S04]  /*0d60*/  IMAD.X R9, RZ, RZ, ~R0, P0 ;  /* 0x000000ffff097224 */ /* 0x000fc800000e0e00 */
[-C--:B------:R-:W-:Y:S02]  /*0d70*/  IMAD R0, R9, R26.reuse, RZ ;  /* 0x0000001a09007224 */ /* 0x080fe400078e02ff */
[----:B------:R-:W2:Y:S01]  /*0d80*/  LDC R11, c[0x0][0x608] ;  /* 0x00018200ff0b7b82 */ /* 0x000ea20000000800 */
[----:B------:R-:W-:-:S04]  /*0d90*/  IMAD.WIDE.U32 R8, R5, R26, R16 ;  /* 0x0000001a05087225 */ /* 0x000fc800078e0010 */
[----:B------:R-:W-:-:S03]  /*0da0*/  IMAD R5, R5, R27, R0 ;  /* 0x0000001b05057224 */ /* 0x000fc600078e0200 */
[----:B------:R-:W3:Y:S01]  /*0db0*/  LDC R12, c[0x0][0x658] ;  /* 0x00019600ff0c7b82 */ /* 0x000ee20000000800 */
[----:B0-----:R-:W-:Y:S01]  /*0dc0*/  ISETP.NE.U32.AND P0, PT, R24, RZ, PT ;  /* 0x000000ff1800720c */ /* 0x001fe20003f05070 */
[----:B------:R-:W-:Y:S02]  /*0dd0*/  IMAD.IADD R5, R9, 0x1, R5 ;  /* 0x0000000109057824 */ /* 0x000fe400078e0205 */
[----:B------:R-:W-:Y:S01]  /*0de0*/  IMAD.MOV.U32 R9, RZ, RZ, -0x1 ;  /* 0xffffffffff097424 */ /* 0x000fe200078e00ff */
[----:B------:R-:W-:-:S03]  /*0df0*/  ISETP.NE.AND.EX P0, PT, R25, RZ, PT, P0 ;  /* 0x000000ff1900720c */ /* 0x000fc60003f05300 */
[----:B------:R-:W0:Y:S01]  /*0e00*/  LDC R15, c[0x0][0x600] ;  /* 0x00018000ff0f7b82 */ /* 0x000e220000000800 */
[-CC-:B-1----:R-:W-:Y:S02]  /*0e10*/  SHF.R.U64 R13, R8, R6.reuse, R5.reuse ;  /* 0x00000006080d7219 */ /* 0x182fe40000001205 */
[----:B------:R-:W-:-:S05]  /*0e20*/  SHF.R.U32.HI R0, RZ, R6, R5 ;  /* 0x00000006ff007219 */ /* 0x000fca0000011605 */
[----:B------:R-:W1:Y:S01]  /*0e30*/  LDC R14, c[0x0][0x648] ;  /* 0x00019200ff0e7b82 */ /* 0x000e620000000800 */
[-CC-:B--2---:R-:W-:Y:S02]  /*0e40*/  SHF.R.U64 R27, R13, R11.reuse, R0.reuse ;  /* 0x0000000b0d1b7219 */ /* 0x184fe40000001200 */
[----:B------:R-:W-:-:S05]  /*0e50*/  SHF.R.U32.HI R5, RZ, R11, R0 ;  /* 0x0000000bff057219 */ /* 0x000fca0000011600 */
[----:B------:R-:W2:Y:S01]  /*0e60*/  LDC R20, c[0x0][0x638] ;  /* 0x00018e00ff147b82 */ /* 0x000ea20000000800 */
[-CC-:B---3--:R-:W-:Y:S02]  /*0e70*/  SHF.R.U64 R26, R27, R12.reuse, R5.reuse ;  /* 0x0000000c1b1a7219 */ /* 0x188fe40000001205 */
[-C--:B------:R-:W-:Y:S02]  /*0e80*/  SHF.L.U32 R0, R9, R12.reuse, RZ ;  /* 0x0000000c09007219 */ /* 0x080fe400000006ff */
[----:B------:R-:W-:Y:S01]  /*0e90*/  SHF.R.U32.HI R5, RZ, R12, R5 ;  /* 0x0000000cff057219 */ /* 0x000fe20000011605 */
[----:B------:R-:W-:Y:S01]  /*0ea0*/  IMAD.MOV.U32 R4, RZ, RZ, R26 ;  /* 0x000000ffff047224 */ /* 0x000fe200078e001a */
[----:B------:R-:W-:Y:S01]  /*0eb0*/  LOP3.LUT R10, RZ, R0, RZ, 0x33, !PT ;  /* 0x00000000ff0a7212 */ /* 0x000fe200078e33ff */
[----:B------:R-:W3:Y:S01]  /*0ec0*/  LDC R22, c[0x0][0x610] ;  /* 0x00018400ff167b82 */ /* 0x000ee20000000800 */
[----:B------:R-:W-:Y:S05]  /*0ed0*/  @!P0 BRA `(.L_x_11) ;  /* 0x0000000000288947 */ /* 0x000fea0003800000 */
[----:B------:R-:W4:Y:S02]  /*0ee0*/  LDC R9, c[0x0][0x64c] ;  /* 0x00019300ff097b82 */ /* 0x000f240000000800 */
[----:B----4-:R-:W-:-:S05]  /*0ef0*/  IADD3 R9, P0, R26, R9, RZ ;  /* 0x000000091a097210 */ /* 0x010fca0007f1e0ff */
        /* <DEDUP_REMOVED lines=8> */
.L_x_11:
[----:B-1----:R-:W-:Y:S01]  /*0f80*/  SHF.R.U64 R4, R4, R14, R5 ;  /* 0x0000000e04047219 */ /* 0x002fe20000001205 */
[----:B0-----:R-:W-:Y:S01]  /*0f90*/  VIADD R6, R15, 0xffffffff ;  /* 0xffffffff0f067836 */ /* 0x001fe20000000000 */
[----:B------:R-:W-:Y:S02]  /*0fa0*/  SHF.L.U32 R0, R21, R12, RZ ;  /* 0x0000000c15007219 */ /* 0x000fe400000006ff */
[----:B------:R-:W-:Y:S01]  /*0fb0*/  LOP3.LUT R5, R27, R10, RZ, 0xc0, !PT ;  /* 0x0000000a1b057212 */ /* 0x000fe200078ec0ff */
[----:B------:R-:W-:Y:S01]  /*0fc0*/  IMAD.MOV R7, RZ, RZ, -R4 ;  /* 0x000000ffff077224 */ /* 0x000fe200078e0a04 */
[----:B------:R-:W-:Y:S02]  /*0fd0*/  SEL R3, R3, R30, !P1 ;  /* 0x0000001e03037207 */ /* 0x000fe40004800000 */
[----:B------:R-:W-:Y:S01]  /*0fe0*/  LOP3.LUT R6, R13, R6, RZ, 0xc0, !PT ;  /* 0x000000060d067212 */ /* 0x000fe200078ec0ff */
[----:B------:R-:W-:Y:S02]  /*0ff0*/  IMAD R4, R0, R4, R5 ;  /* 0x0000000400047224 */ /* 0x000fe400078e0205 */
[----:B--2---:R-:W-:-:S02]  /*1000*/  IMAD R0, R7, R20, R26 ;  /* 0x0000001407007224 */ /* 0x004fc400078e021a */
[----:B---3--:R-:W-:Y:S02]  /*1010*/  IMAD R3, R4, R22, R3 ;  /* 0x0000001604037224 */ /* 0x008fe400078e0203 */
[----:B------:R-:W-:Y:S02]  /*1020*/  IMAD R154, R0, R15, R6 ;  /* 0x0000000f009a7224 */ /* 0x000fe400078e0206 */
[----:B------:R-:W-:Y:S02]  /*1030*/  IMAD.MOV.U32 R4, RZ, RZ, 0x1 ;  /* 0x00000001ff047424 */ /* 0x000fe400078e00ff */
[----:B------:R-:W-:Y:S01]  /*1040*/  IMAD.MOV.U32 R22, RZ, RZ, R28 ;  /* 0x000000ffff167224 */ /* 0x000fe200078e001c */
[----:B------:R-:W-:Y:S02]  /*1050*/  SEL R153, R154, R3, !P1 ;  /* 0x000000039a997207 */ /* 0x000fe40004800000 */
[----:B------:R-:W-:Y:S02]  /*1060*/  PRMT R0, R4, 0x7610, R0 ;  /* 0x0000761004007816 */ /* 0x000fe40000000000 */
[----:B------:R-:W-:-:S07]  /*1070*/  SEL R154, R3, R154, !P1 ;  /* 0x0000009a039a7207 */ /* 0x000fce0004800000 */
.L_x_9:
[----:B------:R-:W-:-:S08]  /*1080*/  NOP ;  /* 0x0000000000007918 */ /* 0x000fd00000000000 */
[----:B------:R-:W0:Y:S02]  /*1090*/  USETMAXREG.TRY_ALLOC.CTAPOOL UP0, 0xe8 ;  /* 0x000000e8000079c8 */ /* 0x000e240008000600 */
[----:B0-----:R-:W-:-:S13]  /*10a0*/  PLOP3.LUT P0, PT, PT, PT, UP0, 0x80, 0x0 ;  /* 0x000000000000781c */ /* 0x001fda0003f0f008 */
[----:B------:R-:W-:Y:S05]  /*10b0*/  @!P0 BRA `(.L_x_9) ;  /* 0xfffffffc00f08947 */ /* 0x000fea000383ffff */
[----:B------:R-:W-:Y:S01]  /*10c0*/  ULDC.64 UR4, c[0x0][0x598] ;  /* 0x0001660000047ab9 */ /* 0x000fe20000000a00 */
[----:B------:R-:W-:Y:S01]  /*10d0*/  ULDC.64 UR36, c[0x0][0x208] ;  /* 0x0000820000247ab9 */ /* 0x000fe20000000a00 */
[----:B------:R-:W-:-:S04]  /*10e0*/  ISETP.NE.U32.AND P0, PT, RZ, UR4, PT ;  /* 0x00000004ff007c0c */ /* 0x000fc8000bf05070 */
[----:B------:R-:W-:-:S13]  /*10f0*/  ISETP.NE.AND.EX P0, PT, RZ, UR5, PT, P0 ;  /* 0x00000005ff007c0c */ /* 0x000fda000bf05300 */
[----:B------:R-:W-:Y:S05]  /*1100*/  @!P0 BRA `(.L_x_12) ;  /* 0x00000000001c8947 */ /* 0x000fea0003800000 */
[----:B------:R-:W0:Y:S02]  /*1110*/  LDC.64 R4, c[0x0][0x598] ;  /* 0x00016600ff047b82 */ /* 0x000e240000000a00 */
[----:B0-----:R-:W2:Y:S02]  /*1120*/  LDG.E.64 R4, desc[UR36][R4.64] ;  /* 0x0000002404047981 */ /* 0x001ea4000c1e1b00 */
[----:B--2---:R-:W-:-:S04]  /*1130*/  ISETP.NE.U32.AND P0, PT, R4, RZ, PT ;  /* 0x000000ff0400720c */ /* 0x004fc80003f05070 */
[----:B------:R-:W-:-:S13]  /*1140*/  ISETP.NE.AND.EX P0, PT, R5, RZ, PT, P0 ;  /* 0x000000ff0500720c */ /* 0x000fda0003f05300 */
[----:B------:R-:W-:Y:S05]  /*1150*/  @!P0 BRA `(.L_x_12) ;  /* 0x0000000000088947 */ /* 0x000fea0003800000 */
[----:B------:R0:W5:Y:S01]  /*1160*/  LD.E R155, desc[UR36][R4.64] ;  /* 0x00000024049b7980 */ /* 0x000162000c101900 */
[----:B------:R-:W-:Y:S05]  /*1170*/  BRA `(.L_x_13) ;  /* 0x0000000000247947 */ /* 0x000fea0003800000 */
.L_x_12:
[----:B------:R-:W-:Y:S02]  /*1180*/  ULDC.64 UR4, c[0x0][0x588] ;  /* 0x0001620000047ab9 */ /* 0x000fe40000000a00 */
[----:B------:R-:W-:-:S04]  /*1190*/  ISETP.NE.U32.AND P0, PT, RZ, UR4, PT ;  /* 0x00000004ff007c0c */ /* 0x000fc8000bf05070 */
[----:B------:R-:W-:-:S13]  /*11a0*/  ISETP.NE.AND.EX P0, PT, RZ, UR5, PT, P0 ;  /* 0x00000005ff007c0c */ /* 0x000fda000bf05300 */
[----:B------:R-:W-:Y:S05]  /*11b0*/  @!P0 BRA `(.L_x_14) ;  /* 0x00000000000c8947 */ /* 0x000fea0003800000 */
[----:B------:R-:W0:Y:S02]  /*11c0*/  LDC.64 R4, c[0x0][0x588] ;  /* 0x00016200ff047b82 */ /* 0x000e240000000a00 */
[----:B0-----:R1:W5:Y:S01]  /*11d0*/  LDG.E R155, desc[UR36][R4.64] ;  /* 0x00000024049b7981 */ /* 0x001362000c1e1900 */
[----:B------:R-:W-:Y:S05]  /*11e0*/  BRA `(.L_x_13) ;  /* 0x0000000000087947 */ /* 0x000fea0003800000 */
.L_x_14:
[----:B------:R-:W-:Y:S02]  /*11f0*/  ULDC UR4, c[0x0][0x580] ;  /* 0x0001600000047ab9 */ /* 0x000fe40000000800 */
[----:B------:R-:W-:-:S07]  /*1200*/  IMAD.U32 R155, RZ, RZ, UR4 ;  /* 0x00000004ff9b7e24 */ /* 0x000fce000f8e00ff */
.L_x_13:
[----:B------:R-:W-:Y:S02]  /*1210*/  ULDC.64 UR4, c[0x0][0x5a0] ;  /* 0x0001680000047ab9 */ /* 0x000fe40000000a00 */
[----:B------:R-:W-:-:S04]  /*1220*/  ISETP.NE.U32.AND P0, PT, RZ, UR4, PT ;  /* 0x00000004ff007c0c */ /* 0x000fc8000bf05070 */
[----:B------:R-:W-:-:S13]  /*1230*/  ISETP.NE.AND.EX P0, PT, RZ, UR5, PT, P0 ;  /* 0x00000005ff007c0c */ /* 0x000fda000bf05300 */
[----:B------:R-:W-:Y:S05]  /*1240*/  @!P0 BRA `(.L_x_15) ;  /* 0x00000000001c8947 */ /* 0x000fea0003800000 */
[----:B01----:R-:W0:Y:S02]  /*1250*/  LDC.64 R4, c[0x0][0x5a0] ;  /* 0x00016800ff047b82 */ /* 0x003e240000000a00 */
[----:B0-----:R-:W2:Y:S02]  /*1260*/  LDG.E.64 R4, desc[UR36][R4.64] ;  /* 0x0000002404047981 */ /* 0x001ea4000c1e1b00 */
[----:B--2---:R-:W-:-:S04]  /*1270*/  ISETP.NE.U32.AND P0, PT, R4, RZ, PT ;  /* 0x000000ff0400720c */ /* 0x004fc80003f05070 */
[----:B------:R-:W-:-:S13]  /*1280*/  ISETP.NE.AND.EX P0, PT, R5, RZ, PT, P0 ;  /* 0x000000ff0500720c */ /* 0x000fda0003f05300 */
[----:B------:R-:W-:Y:S05]  /*1290*/  @!P0 BRA `(.L_x_15) ;  /* 0x0000000000088947 */ /* 0x000fea0003800000 */
[----:B------:R0:W5:Y:S01]  /*12a0*/  LD.E R156, desc[UR36][R4.64] ;  /* 0x00000024049c7980 */ /* 0x000162000c101900 */
[----:B------:R-:W-:Y:S05]  /*12b0*/  BRA `(.L_x_16) ;  /* 0x0000000000247947 */ /* 0x000fea0003800000 */
.L_x_15:
[----:B------:R-:W-:Y:S02]  /*12c0*/  ULDC.64 UR4, c[0x0][0x590] ;  /* 0x0001640000047ab9 */ /* 0x000fe40000000a00 */
[----:B------:R-:W-:-:S04]  /*12d0*/  ISETP.NE.U32.AND P0, PT, RZ, UR4, PT ;  /* 0x00000004ff007c0c */ /* 0x000fc8000bf05070 */
[----:B------:R-:W-:-:S13]  /*12e0*/  ISETP.NE.AND.EX P0, PT, RZ, UR5, PT, P0 ;  /* 0x00000005ff007c0c */ /* 0x000fda000bf05300 */
[----:B------:R-:W-:Y:S05]  /*12f0*/  @!P0 BRA `(.L_x_17) ;  /* 0x00000000000c8947 */ /* 0x000fea0003800000 */
[----:B------:R-:W2:Y:S02]  /*1300*/  LDC.64 R156, c[0x0][0x590] ;  /* 0x00016400ff9c7b82 */ /* 0x000ea40000000a00 */
[----:B--2---:R2:W5:Y:S01]  /*1310*/  LDG.E R156, desc[UR36][R156.64] ;  /* 0x000000249c9c7981 */ /* 0x004562000c1e1900 */
[----:B------:R-:W-:Y:S05]  /*1320*/  BRA `(.L_x_16) ;  /* 0x0000000000087947 */ /* 0x000fea0003800000 */
.L_x_17:
[----:B------:R-:W-:Y:S02]  /*1330*/  ULDC UR4, c[0x0][0x584] ;  /* 0x0001610000047ab9 */ /* 0x000fe40000000800 */
[----:B------:R-:W-:-:S07]  /*1340*/  IMAD.U32 R156, RZ, RZ, UR4 ;  /* 0x00000004ff9c7e24 */ /* 0x000fce000f8e00ff */
.L_x_16:
[----:B------:R-:W-:-:S13]  /*1350*/  LOP3.LUT P0, RZ, R0, 0xff, RZ, 0xc0, !PT ;  /* 0x000000ff00ff7812 */ /* 0x000fda000780c0ff */
[----:B------:R-:W-:Y:S05]  /*1360*/  @!P0 EXIT ;  /* 0x000000000000894d */ /* 0x000fea0003800000 */
[----:B------:R-:W-:Y:S01]  /*1370*/  ULDC UR4, c[0x0][0x28c] ;  /* 0x0000a30000047ab9 */ /* 0x000fe20000000800 */
[----:B------:R-:W-:Y:S01]  /*1380*/  UMOV UR38, URZ ;  /* 0x0000003f00267c82 */ /* 0x000fe20008000000 */
[----:B------:R-:W-:Y:S01]  /*1390*/  UIADD3 UR4, UR4, 0x1f, URZ ;  /* 0x0000001f04047890 */ /* 0x000fe2000fffe03f */
[----:B------:R-:W-:-:S03]  /*13a0*/  UMOV UR39, URZ ;  /* 0x0000003f00277c82 */ /* 0x000fc60008000000 */
[----:B------:R-:W-:-:S04]  /*13b0*/  USHF.R.S32.HI UR5, URZ, 0x1f, UR4 ;  /* 0x0000001f3f057899 */ /* 0x000fc80008011404 */
[----:B------:R-:W-:-:S04]  /*13c0*/  ULEA.HI UR5, UR5, UR4, URZ, 0x5 ;  /* 0x0000000405057291 */ /* 0x000fc8000f8f283f */
[----:B------:R-:W-:-:S12]  /*13d0*/  USHF.R.S32.HI UR40, URZ, 0x5, UR5 ;  /* 0x000000053f287899 */ /* 0x000fd80008011405 */
.L_x_297:
[----:B------:R-:W-:Y:S01]  /*13e0*/  LOP3.LUT R0, R18, 0x80, RZ, 0xc0, !PT ;  /* 0x0000008012007812 */ /* 0x000fe200078ec0ff */
[----:B---3--:R-:W3:Y:S01]  /*13f0*/  S2UR UR7, SR_CgaCtaId ;  /* 0x00000000000779c3 */ /* 0x008ee20000008800 */
[----:B------:R-:W-:Y:S02]  /*1400*/  UMOV UR6, 0x400 ;  /* 0x0000040000067882 */ /* 0x000fe40000000000 */
[----:B------:R-:W-:-:S06]  /*1410*/  SHF.R.U32.HI R0, RZ, 0x7, R0 ;  /* 0x00000007ff007819 */ /* 0x000fcc0000011600 */
[----:B----4-:R-:W4:Y:S01]  /*1420*/  SHFL.IDX PT, R0, R0, RZ, 0x1f ;  /* 0x00001fff00007589 */ /* 0x010f2200000e0000 */
[----:B---3--:R-:W-:Y:S01]  /*1430*/  ULEA UR6, UR7, UR6, 0x18 ;  /* 0x0000000607067291 */ /* 0x008fe2000f8ec03f */
[----:B----4-:R-:W-:-:S13]  /*1440*/  R2UR UR4, R0 ;  /* 0x00000000000472ca */ /* 0x010fda00000e0000 */
[----:B------:R-:W-:-:S04]  /*1450*/  ULEA.HI UR5, UR4, UR4, URZ, 0x1 ;  /* 0x0000000404057291 */ /* 0x000fc8000f8f083f */
[----:B------:R-:W-:-:S04]  /*1460*/  ULOP3.LUT UR5, UR5, 0x1ffffe, URZ, 0xc0, !UPT ;  /* 0x001ffffe05057892 */ /* 0x000fc8000f8ec03f */
[----:B------:R-:W-:-:S03]  /*1470*/  UIADD3 UR5, UR4, -UR5, URZ ;  /* 0x8000000504057290 */ /* 0x000fc6000fffe03f */
[----:B------:R-:W-:Y:S01]  /*1480*/  ULDC UR4, c[0x0][0x28c] ;  /* 0x0000a30000047ab9 */ /* 0x000fe20000000800 */
[----:B------:R-:W-:Y:S01]  /*1490*/  ULEA UR5, UR5, UR6, 0xb ;  /* 0x0000000605057291 */ /* 0x000fe2000f8e583f */
[----:B------:R-:W-:-:S03]  /*14a0*/  ISETP.LT.AND P0, PT, RZ, UR4, PT ;  /* 0x00000004ff007c0c */ /* 0x000fc6000bf01270 */
[----:B------:R-:W-:-:S04]  /*14b0*/  UIADD3 UR5, UR5, 0x200, URZ ;  /* 0x0000020005057890 */ /* 0x000fc8000fffe03f */
[----:B------:R-:W-:-:S04]  /*14c0*/  USHF.R.U32.HI UR5, URZ, 0x4, UR5 ;  /* 0x000000043f057899 */ /* 0x000fc80008011605 */
[----:B------:R-:W-:Y:S02]  /*14d0*/  ULOP3.LUT UR41, UR5, 0x3fff, URZ, 0xc0, !UPT ;  /* 0x00003fff05297892 */ /* 0x000fe4000f8ec03f */
[----:B------:R-:W-:Y:S10]  /*14e0*/  @P0 BRA `(.L_x_18) ;  /* 0x0000000000400947 */ /* 0x000ff40003800000 */
[----:B------:R-:W-:Y:S01]  /*14f0*/  MOV R0, 0x0 ;  /* 0x0000000000007802 */ /* 0x000fe20000000f00 */
[----:B------:R-:W-:Y:S01]  /*1500*/  ULDC.64 UR4, c[0x4][0x68] ;  /* 0x01001a0000047ab9 */ /* 0x000fe20000000a00 */
[----:B------:R-:W-:Y:S01]  /*1510*/  ULDC.64 UR6, c[0x4][0x8] ;  /* 0x0100020000067ab9 */ /* 0x000fe20000000a00 */
[----:B01----:R-:W-:Y:S01]  /*1520*/  IMAD.U32 R4, RZ, RZ, UR4 ;  /* 0x00000004ff047e24 */ /* 0x003fe2000f8e00ff */
[----:B------:R0:W1:Y:S01]  /*1530*/  LDC.64 R14, c[0x4][R0] ;  /* 0x01000000000e7b82 */ /* 0x0000620000000a00 */
[----:B------:R-:W-:Y:S01]  /*1540*/  IMAD.U32 R5, RZ, RZ, UR5 ;  /* 0x00000005ff057e24 */ /* 0x000fe2000f8e00ff */
[----:B------:R-:W-:Y:S01]  /*1550*/  ULDC.64 UR4, c[0x4][0x70] ;  /* 0x01001c0000047ab9 */ /* 0x000fe20000000a00 */
[----:B------:R-:W-:Y:S02]  /*1560*/  IMAD.U32 R10, RZ, RZ, UR6 ;  /* 0x00000006ff0a7e24 */ /* 0x000fe4000f8e00ff */
[----:B------:R-:W-:Y:S02]  /*1570*/  IMAD.U32 R6, RZ, RZ, UR4 ;  /* 0x00000004ff067e24 */ /* 0x000fe4000f8e00ff */
[----:B------:R-:W-:-:S02]  /*1580*/  IMAD.U32 R7, RZ, RZ, UR5 ;  /* 0x00000005ff077e24 */ /* 0x000fc4000f8e00ff */
[----:B------:R-:W-:Y:S02]  /*1590*/  IMAD.U32 R11, RZ, RZ, UR7 ;  /* 0x00000007ff0b7e24 */ /* 0x000fe4000f8e00ff */
[----:B------:R-:W-:Y:S02]  /*15a0*/  IMAD.MOV.U32 R8, RZ, RZ, 0x1e1 ;  /* 0x000001e1ff087424 */ /* 0x000fe400078e00ff */
[----:B------:R-:W-:Y:S02]  /*15b0*/  IMAD.MOV.U32 R12, RZ, RZ, 0x1 ;  /* 0x00000001ff0c7424 */ /* 0x000fe400078e00ff */
[----:B0-----:R-:W-:-:S07]  /*15c0*/  IMAD.MOV.U32 R13, RZ, RZ, RZ ;  /* 0x000000ffff0d7224 */ /* 0x001fce00078e00ff */
[----:B------:R-:W-:-:S07]  /*15d0*/  LEPC R20, `(.L_x_18) ;  /* 0x000000001014794e */ /* 0x000fce0000000000 */
[----:B-12--5:R-:W-:Y:S05]  /*15e0*/  CALL.ABS.NOINC R14 ;  /* 0x000000000e007343 */ /* 0x026fea0003c00000 */
.L_x_18:
[----:B------:R-:W-:-:S04]  /*15f0*/  LOP3.LUT R0, R19, 0x1, RZ, 0xfc, !PT ;  /* 0x0000000113007812 */ /* 0x000fc800078efcff */
[----:B------:R-:W-:-:S13]  /*1600*/  ISETP.NE.AND P0, PT, R0, 0x3, PT ;  /* 0x000000030000780c */ /* 0x000fda0003f05270 */
[----:B------:R-:W-:Y:S05]  /*1610*/  @!P0 BRA `(.L_x_19) ;  /* 0x0000000000048947 */ /* 0x000fea0003800000 */
[----:B------:R-:W-:Y:S01]  /*1620*/  BPT.TRAP 0x1 ;  /* 0x000000040000795c */ /* 0x000fe20000300000 */
.L_x_19:
[----:B------:R-:W3:Y:S01]  /*1630*/  S2UR UR5, SR_CgaCtaId ;  /* 0x00000000000579c3 */ /* 0x000ee20000008800 */
[----:B------:R-:W-:Y:S01]  /*1640*/  UMOV UR4, 0x400 ;  /* 0x0000040000047882 */ /* 0x000fe20000000000 */
[----:B------:R-:W-:Y:S02]  /*1650*/  IMAD.U32 R0, RZ, RZ, UR38 ;  /* 0x00000026ff007e24 */ /* 0x000fe4000f8e00ff */
[----:B------:R-:W-:-:S03]  /*1660*/  IMAD.U32 R3, RZ, RZ, UR39 ;  /* 0x00000027ff037e24 */ /* 0x000fc6000f8e00ff */
[----:B------:R-:W-:Y:S01]  /*1670*/  SHF.L.U32 R0, R0, 0x1f, RZ ;  /* 0x0000001f00007819 */ /* 0x000fe200000006ff */
[----:B---3--:R-:W-:-:S06]  /*1680*/  ULEA UR4, UR5, UR4, 0x18 ;  /* 0x0000000405047291 */ /* 0x008fcc000f8ec03f */
[----:B------:R-:W-:-:S04]  /*1690*/  IMAD.U32 R6, RZ, RZ, UR4 ;  /* 0x00000004ff067e24 */ /* 0x000fc8000f8e00ff */
[----:B------:R-:W-:-:S04]  /*16a0*/  IMAD R3, R3, 0x8, R6 ;  /* 0x0000000803037824 */ /* 0x000fc800078e0206 */
[----:B------:R3:W4:Y:S01]  /*16b0*/  SYNCS.PHASECHK.TRANS64.TRYWAIT P1, [R3+URZ], R0 ;  /* 0x00000000030075a7 */ /* 0x000722000802017f */
[----:B------:R-:W-:Y:S05]  /*16c0*/  @!P0 BRA `(.L_x_20) ;  /* 0x0000000000048947 */ /* 0x000fea0003800000 */
[----:B------:R-:W-:Y:S01]  /*16d0*/  BPT.TRAP 0x1 ;  /* 0x000000040000795c */ /* 0x000fe20000300000 */
.L_x_20:
[----:B----4-:R-:W-:Y:S05]  /*16e0*/  @P1 BRA `(.L_x_21) ;  /* 0x0000000000081947 */ /* 0x010fea0003800000 */
[----:B------:R-:W4:Y:S02]  /*16f0*/  SYNCS.PHASECHK.TRANS64.TRYWAIT P1, [R3+URZ], R0 ;  /* 0x00000000030075a7 */ /* 0x000f24000802017f */
[----:B----4-:R-:W-:Y:S05]  /*1700*/  @!P1 BRA `(.L_x_22) ;  /* 0x0000009000049947 */ /* 0x010fea0003800000 */
.L_x_21:
[----:B------:R-:W-:-:S04]  /*1710*/  UISETP.LT.AND UP0, UPT, UR40, 0x1, UPT ;  /* 0x000000012800788c */ /* 0x000fc8000bf01270 */
[----:B------:R-:W-:-:S06]  /*1720*/  USEL UR4, UR40, 0x1, UP0 ;  /* 0x0000000128047887 */ /* 0x000fcc0008000000 */
[----:B---34-:R-:W-:Y:S01]  /*1730*/  IMAD.U32 R0, RZ, RZ, UR4 ;  /* 0x00000004ff007e24 */ /* 0x018fe2000f8e00ff */
[----:B------:R-:W-:Y:S05]  /*1740*/  WARPSYNC.ALL ;  /* 0x0000000000007948 */ /* 0x000fea0003800000 */
[----:B------:R-:W-:-:S04]  /*1750*/  IADD3 R0, -R0, UR40, RZ ;  /* 0x0000002800007c10 */ /* 0x000fc8000fffe1ff */
[----:B------:R-:W-:Y:S02]  /*1760*/  ISETP.GE.AND P1, PT, R0, 0x1, PT ;  /* 0x000000010000780c */ /* 0x000fe40003f26270 */
[----:B------:R-:W-:Y:S01]  /*1770*/  R2UR UR4, R6 ;  /* 0x00000000060472ca */ /* 0x000fe200000e0000 */
[----:B------:R-:W-:Y:S01]  /*1780*/  ULOP3.LUT UR41, UR41, 0x10000, URZ, 0xfc, !UPT ;  /* 0x0001000029297892 */ /* 0x000fe2000f8efc3f */
[----:B------:R-:W-:Y:S01]  /*1790*/  WARPGROUP.ARRIVE ;  /* 0x00000000000079c5 */ /* 0x000fe20000000000 */
[----:B------:R-:W-:Y:S01]  /*17a0*/  UMOV UR5, 0xc0000010 ;  /* 0xc000001000057882 */ /* 0x000fe20000000000 */
[----:B------:R-:W-:-:S09]  /*17b0*/  UMOV UR7, 0xc0000010 ;  /* 0xc000001000077882 */ /* 0x000fd20000000000 */
[----:B------:R-:W-:-:S04]  /*17c0*/  UIADD3 UR4, UR4, 0x12200, URZ ;  /* 0x0001220004047890 */ /* 0x000fc8000fffe03f */
[----:B------:R-:W-:-:S04]  /*17d0*/  USHF.R.U32.HI UR4, URZ, 0x4, UR4 ;  /* 0x000000043f047899 */ /* 0x000fc80008011604 */
[----:B------:R-:W-:-:S04]  /*17e0*/  ULOP3.LUT UR4, UR4, 0x3fff, URZ, 0xc0, !UPT ;  /* 0x00003fff04047892 */ /* 0x000fc8000f8ec03f */
[----:B------:R-:W-:Y:S02]  /*17f0*/  ULOP3.LUT UR9, UR4, 0x10000, URZ, 0xfc, !UPT ;  /* 0x0001000004097892 */ /* 0x000fe4000f8efc3f */
[----:B------:R-:W-:Y:S02]  /*1800*/  ULEA UR4, UR39, UR41, 0x8 ;  /* 0x0000002927047291 */ /* 0x000fe4000f8e403f */
[----:B------:R-:W-:-:S09]  /*1810*/  ULEA UR6, UR39, UR9, 0x9 ;  /* 0x0000000927067291 */ /* 0x000fd2000f8e483f */
[----:B------:R-:W-:Y:S03]  /*1820*/  IGMMA.64x256x32.S8.S8 R24, gdesc[UR4], RZ, !UPT, gsb0 ;  /* 0x06600000041879f1 */ /* 0x000fe6000c0410ff */
[----:B------:R-:W-:Y:S02]  /*1830*/  WARPGROUP.DEPBAR.LE gsb0, 0x0 ;  /* 0x00008000000079c5 */ /* 0x000fe40000010000 */
[----:B------:R-:W-:Y:S05]  /*1840*/  @!P1 BRA `(.L_x_23) ;  /* 0x0000000000c89947 */ /* 0x000fea0003800000 */
[----:B------:R-:W-:Y:S02]  /*1850*/  UIADD3 UR4, UR39, 0x1, URZ ;  /* 0x0000000127047890 */ /* 0x000fe4000fffe03f */
[----:B------:R-:W-:Y:S02]  /*1860*/  IMAD.U32 R3, RZ, RZ, UR39 ;  /* 0x00000027ff037e24 */ /* 0x000fe4000f8e00ff */
[----:B------:R-:W-:-:S04]  /*1870*/  UISETP.NE.AND UP0, UPT, UR4, 0x12, UPT ;  /* 0x000000120400788c */ /* 0x000fc8000bf05270 */
[----:B------:R-:W-:Y:S02]  /*1880*/  USEL UR5, URZ, 0x1, UP0 ;  /* 0x000000013f057887 */ /* 0x000fe40008000000 */
[----:B------:R-:W-:Y:S02]  /*1890*/  USEL UR8, UR4, URZ, UP0 ;  /* 0x0000003f04087287 */ /* 0x000fe40008000000 */
[----:B------:R-:W-:-:S06]  /*18a0*/  ULOP3.LUT UR5, UR38, UR5, URZ, 0x3c, !UPT ;  /* 0x0000000526057292 */ /* 0x000fcc000f8e3c3f */
[----:B------:R-:W-:-:S07]  /*18b0*/  IMAD.U32 R7, RZ, RZ, UR5 ;  /* 0x00000005ff077e24 */ /* 0x000fce000f8e00ff */
.L_x_30:
[----:B------:R-:W-:Y:S05]  /*18c0*/  @!P0 BRA `(.L_x_24) ;  /* 0x0000000000048947 */ /* 0x000fea0003800000 */
[----:B------:R-:W-:Y:S01]  /*18d0*/  BPT.TRAP 0x1 ;  /* 0x000000040000795c */ /* 0x000fe20000300000 */
.L_x_24:
[----:B------:R-:W3:Y:S01]  /*18e0*/  S2UR UR5, SR_CgaCtaId ;  /* 0x00000000000579c3 */ /* 0x000ee20000008800 */
[----:B------:R-:W-:Y:S01]  /*18f0*/  UMOV UR4, 0x400 ;  /* 0x0000040000047882 */ /* 0x000fe20000000000 */
[----:B01----:R-:W-:Y:S01]  /*1900*/  IMAD.U32 R5, RZ, RZ, UR8 ;  /* 0x00000008ff057e24 */ /* 0x003fe2000f8e00ff */
[----:B------:R-:W-:Y:S01]  /*1910*/  SHF.L.U32 R4, R7, 0x1f, RZ ;  /* 0x0000001f07047819 */ /* 0x000fe200000006ff */
[----:B---3--:R-:W-:-:S06]  /*1920*/  ULEA UR4, UR5, UR4, 0x18 ;  /* 0x0000000405047291 */ /* 0x008fcc000f8ec03f */
[----:B------:R-:W-:-:S04]  /*1930*/  IMAD.U32 R6, RZ, RZ, UR4 ;  /* 0x00000004ff067e24 */ /* 0x000fc8000f8e00ff */
[----:B------:R-:W-:-:S04]  /*1940*/  IMAD R5, R5, 0x8, R6 ;  /* 0x0000000805057824 */ /* 0x000fc800078e0206 */
[----:B------:R0:W1:Y:S01]  /*1950*/  SYNCS.PHASECHK.TRANS64.TRYWAIT P1, [R5+URZ], R4 ;  /* 0x00000004050075a7 */ /* 0x000062000802017f */
[----:B------:R-:W-:Y:S05]  /*1960*/  @!P0 BRA `(.L_x_25) ;  /* 0x0000000000048947 */ /* 0x000fea0003800000 */
[----:B------:R-:W-:Y:S01]  /*1970*/  BPT.TRAP 0x1 ;  /* 0x000000040000795c */ /* 0x000fe20000300000 */
.L_x_25:
[----:B-1----:R-:W-:Y:S05]  /*1980*/  @P1 BRA `(.L_x_26) ;  /* 0x0000000000081947 */ /* 0x002fea0003800000 */
[----:B------:R-:W1:Y:S02]  /*1990*/  SYNCS.PHASECHK.TRANS64.TRYWAIT P1, [R5+URZ], R4 ;  /* 0x00000004050075a7 */ /* 0x000e64000802017f */
[----:B-1----:R-:W-:Y:S05]  /*19a0*/  @!P1 BRA `(.L_x_27) ;  /* 0x0000008c00709947 */ /* 0x002fea0003800000 */
.L_x_26:
[----:B------:R-:W-:Y:S01]  /*19b0*/  ULEA UR4, UR8, UR41, 0x8 ;  /* 0x0000002908047291 */ /* 0x000fe2000f8e403f */
[----:B------:R-:W-:Y:S01]  /*19c0*/  WARPGROUP.ARRIVE ;  /* 0x00000000000079c5 */ /* 0x000fe20000000000 */
[----:B------:R-:W-:Y:S01]  /*19d0*/  ULEA UR6, UR8, UR9, 0x9 ;  /* 0x0000000908067291 */ /* 0x000fe2000f8e483f */
[----:B------:R-:W-:Y:S01]  /*19e0*/  UMOV UR5, 0xc0000010 ;  /* 0xc000001000057882 */ /* 0x000fe20000000000 */
[----:B------:R-:W-:-:S07]  /*19f0*/  UMOV UR7, 0xc0000010 ;  /* 0xc000001000077882 */ /* 0x000fce0000000000 */
[----:B------:R-:W-:Y:S03]  /*1a00*/  IGMMA.64x256x32.S8.S8 R24, gdesc[UR4], R24, gsb0 ;  /* 0x06600000041879f1 */ /* 0x000fe60008041018 */
[----:B------:R-:W-:Y:S02]  /*1a10*/  WARPGROUP.DEPBAR.LE gsb0, 0x0 ;  /* 0x00008000000079c5 */ /* 0x000fe40000010000 */
[----:B------:R-:W-:Y:S05]  /*1a20*/  @!P0 BRA `(.L_x_28) ;  /* 0x0000000000048947 */ /* 0x000fea0003800000 */
[----:B------:R-:W-:Y:S01]  /*1a30*/  BPT.TRAP 0x1 ;  /* 0x000000040000795c */ /* 0x000fe20000300000 */
.L_x_28:
[----:B------:R-:W-:-:S13]  /*1a40*/  ISETP.NE.AND P1, PT, R23, RZ, PT ;  /* 0x000000ff1700720c */ /* 0x000fda0003f25270 */
[----:B01----:R-:W-:-:S04]  /*1a50*/  @P1 IMAD R4, R3, 0x8, R6 ;  /* 0x0000000803041824 */ /* 0x003fc800078e0206 */
[----:B------:R-:W-:-:S05]  /*1a60*/  @P1 VIADD R5, R4, 0x90 ;  /* 0x0000009004051836 */ /* 0x000fca0000000000 */
[----:B------:R-:W-:-:S04]  /*1a70*/  @P1 PRMT R5, R152, 0x654, R5 ;  /* 0x0000065498051816 */ /* 0x000fc80000000005 */
[----:B------:R0:W-:Y:S01]  /*1a80*/  @P1 SYNCS.ARRIVE.TRANS64.RED.A1T0 RZ, [R5+URZ], RZ ;  /* 0x000000ff05ff19a7 */ /* 0x0001e2000810043f */
[----:B------:R-:W-:-:S13]  /*1a90*/  ISETP.GT.U32.AND P1, PT, R19, 0x1, PT ;  /* 0x000000011300780c */ /* 0x000fda0003f24070 */
[----:B0-----:R-:W-:Y:S05]  /*1aa0*/  @P1 BRA `(.L_x_29) ;  /* 0x0000000000041947 */ /* 0x001fea0003800000 */
[----:B------:R-:W-:Y:S01]  /*1ab0*/  BPT.TRAP 0x1 ;  /* 0x000000040000795c */ /* 0x000fe20000300000 */
.L_x_29:
[----:B------:R-:W-:Y:S01]  /*1ac0*/  UIADD3 UR8, UR8, 0x1, URZ ;  /* 0x0000000108087890 */ /* 0x000fe2000fffe03f */
[C---:B------:R-:W-:Y:S01]  /*1ad0*/  ISETP.GT.AND P2, PT, R0.reuse, 0x1, PT ;  /* 0x000000010000780c */ /* 0x040fe20003f44270 */
[----:B------:R-:W-:Y:S02]  /*1ae0*/  VIADD R3, R3, 0x1 ;  /* 0x0000000103037836 */ /* 0x000fe40000000000 */
[----:B------:R-:W-:Y:S01]  /*1af0*/  UISETP.NE.AND UP0, UPT, UR8, 0x12, UPT ;  /* 0x000000120800788c */ /* 0x000fe2000bf05270 */
[----:B------:R-:W-:Y:S02]  /*1b00*/  VIADD R0, R0, 0xffffffff ;  /* 0xffffffff00007836 */ /* 0x000fe40000000000 */
[C---:B------:R-:W-:Y:S01]  /*1b10*/  ISETP.NE.AND P1, PT, R3.reuse, 0x12, PT ;  /* 0x000000120300780c */ /* 0x040fe20003f25270 */
[----:B------:R-:W-:Y:S02]  /*1b20*/  USEL UR4, URZ, 0x1, UP0 ;  /* 0x000000013f047887 */ /* 0x000fe40008000000 */
[----:B------:R-:W-:Y:S01]  /*1b30*/  USEL UR8, UR8, URZ, UP0 ;  /* 0x0000003f08087287 */ /* 0x000fe20008000000 */
[----:B------:R-:W-:-:S03]  /*1b40*/  SEL R3, R3, RZ, P1 ;  /* 0x000000ff03037207 */ /* 0x000fc60000800000 */
[----:B------:R-:W-:Y:S01]  /*1b50*/  LOP3.LUT R7, R7, UR4, RZ, 0x3c, !PT ;  /* 0x0000000407077c12 */ /* 0x000fe2000f8e3cff */
[----:B------:R-:W-:Y:S07]  /*1b60*/  @P2 BRA `(.L_x_30) ;  /* 0xfffffffc00542947 */ /* 0x000fee000383ffff */
.L_x_23:
[----:B------:R-:W3:Y:S02]  /*1b70*/  LDC R0, c[0x0][0x28c] ;  /* 0x0000a300ff007b82 */ /* 0x000ee40000000800 */
[----:B---3--:R-:W-:-:S13]  /*1b80*/  ISETP.GE.AND P1, PT, R0, 0x1, PT ;  /* 0x000000010000780c */ /* 0x008fda0003f26270 */
[----:B------:R-:W-:Y:S05]  /*1b90*/  @!P1 BRA `(.L_x_31) ;  /* 0x0000000000509947 */ /* 0x000fea0003800000 */
[----:B------:R-:W-:Y:S05]  /*1ba0*/  @!P0 BRA `(.L_x_32) ;  /* 0x0000000000048947 */ /* 0x000fea0003800000 */
[----:B------:R-:W-:Y:S01]  /*1bb0*/  BPT.TRAP 0x1 ;  /* 0x000000040000795c */ /* 0x000fe20000300000 */
.L_x_32:
[----:B------:R-:W-:Y:S01]  /*1bc0*/  ISETP.NE.AND P0, PT, R23, RZ, PT ;  /* 0x000000ff1700720c */ /* 0x000fe20003f05270 */
[----:B------:R-:W-:Y:S01]  /*1bd0*/  BSSY B0, `(.L_x_33) ;  /* 0x000000e000007945 */ /* 0x000fe20003800000 */
[----:B------:R-:W-:-:S11]  /*1be0*/  ISETP.GT.U32.AND P1, PT, R19, 0x1, PT ;  /* 0x000000011300780c */ /* 0x000fd60003f24070 */
[----:B------:R-:W-:Y:S05]  /*1bf0*/  @!P0 BRA `(.L_x_34) ;  /* 0x00000000002c8947 */ /* 0x000fea0003800000 */
[----:B------:R-:W-:-:S04]  /*1c00*/  UISETP.LT.AND UP0, UPT, UR40, 0x1, UPT ;  /* 0x000000012800788c */ /* 0x000fc8000bf01270 */
[----:B------:R-:W-:-:S04]  /*1c10*/  USEL UR6, UR40, 0x1, UP0 ;  /* 0x0000000128067887 */ /* 0x000fc80008000000 */
[----:B------:R-:W-:-:S04]  /*1c20*/  UIADD3 UR6, UR39, UR40, -UR6 ;  /* 0x0000002827067290 */ /* 0x000fc8000fffe806 */
[----:B------:R-:W-:-:S04]  /*1c30*/  UIMAD.WIDE.U32 UR4, UR6, 0x38e38e39, URZ ;  /* 0x38e38e39060478a5 */ /* 0x000fc8000f8e003f */
[----:B------:R-:W-:-:S04]  /*1c40*/  USHF.R.U32.HI UR4, URZ, 0x2, UR5 ;  /* 0x000000023f047899 */ /* 0x000fc80008011605 */
[----:B------:R-:W-:-:S06]  /*1c50*/  UIMAD UR6, UR4, -0x12, UR6 ;  /* 0xffffffee040678a4 */ /* 0x000fcc000f8e0206 */
[----:B------:R-:W-:-:S04]  /*1c60*/  IMAD.U32 R3, RZ, RZ, UR6 ;  /* 0x00000006ff037e24 */ /* 0x000fc8000f8e00ff */
[----:B------:R-:W-:-:S04]  /*1c70*/  IMAD R0, R3, 0x8, R6 ;  /* 0x0000000803007824 */ /* 0x000fc800078e0206 */
[----:B------:R-:W-:-:S05]  /*1c80*/  VIADD R3, R0, 0x90 ;  /* 0x0000009000037836 */ /* 0x000fca0000000000 */
[----:B------:R-:W-:-:S04]  /*1c90*/  PRMT R3, R152, 0x654, R3 ;  /* 0x0000065498037816 */ /* 0x000fc80000000003 */
[----:B------:R3:W-:Y:S03]  /*1ca0*/  SYNCS.ARRIVE.TRANS64.RED.A1T0 RZ, [R3+URZ], RZ ;  /* 0x000000ff03ff79a7 */ /* 0x0007e6000810043f */
.L_x_34:
[----:B------:R-:W-:Y:S05]  /*1cb0*/  BSYNC B0 ;  /* 0x0000000000007941 */ /* 0x000fea0003800000 */
.L_x_33:
[----:B------:R-:W-:Y:S05]  /*1cc0*/  @P1 BRA `(.L_x_31) ;  /* 0x0000000000041947 */ /* 0x000fea0003800000 */
[----:B------:R-:W-:Y:S01]  /*1cd0*/  BPT.TRAP 0x1 ;  /* 0x000000040000795c */ /* 0x000fe20000300000 */
.L_x_31:
[----:B------:R-:W4:Y:S01]  /*1ce0*/  LDC R9, c[0x0][0x288] ;  /* 0x0000a200ff097b82 */ /* 0x000f220000000800 */
[--C-:B------:R-:W-:Y:S01]  /*1cf0*/  SHF.R.U32.HI R0, RZ, 0x2, R18.reuse ;  /* 0x00000002ff007819 */ /* 0x100fe20000011612 */
[----:B------:R-:W-:Y:S01]  /*1d00*/  UIADD3 UR39, UR40, UR39, URZ ;  /* 0x0000002728277290 */ /* 0x000fe2000fffe03f */
[----:B01----:R-:W-:Y:S01]  /*1d10*/  SHF.R.U32.HI R5, RZ, 0x7, R18 ;  /* 0x00000007ff057819 */ /* 0x003fe20000011612 */
[----:B------:R-:W-:Y:S01]  /*1d20*/  ULDC UR7, c[0x0][0x284] ;  /* 0x0000a10000077ab9 */ /* 0x000fe20000000800 */
[----:B------:R-:W-:Y:S01]  /*1d30*/  LOP3.LUT R4, R18, 0x60, RZ, 0xc0, !PT ;  /* 0x0000006012047812 */ /* 0x000fe200078ec0ff */
[----:B------:R-:W-:Y:S01]  /*1d40*/  UISETP.GT.U32.AND UP0, UPT, UR39, 0x11, UPT ;  /* 0x000000112700788c */ /* 0x000fe2000bf04070 */
[----:B---3--:R-:W-:Y:S01]  /*1d50*/  LOP3.LUT R3, R0, 0x7, RZ, 0xc0, !PT ;  /* 0x0000000700037812 */ /* 0x008fe200078ec0ff */
[----:B------:R-:W-:Y:S01]  /*1d60*/  UISETP.GE.U32.AND UP1, UPT, UR40, 0x12, UPT ;  /* 0x000000122800788c */ /* 0x000fe2000bf26070 */
[----:B------:R-:W-:Y:S01]  /*1d70*/  LOP3.LUT R0, R5, 0x1, RZ, 0xc0, !PT ;  /* 0x0000000105007812 */ /* 0x000fe200078ec0ff */
[----:B------:R-:W-:Y:S01]  /*1d80*/  UISETP.LT.U32.AND UP0, UPT, UR40, 0x12, UP0 ;  /* 0x000000122800788c */ /* 0x000fe20008701070 */
[----:B------:R-:W-:Y:S01]  /*1d90*/  SHF.R.U32.HI R6, RZ, 0x1, R4 ;  /* 0x00000001ff067819 */ /* 0x000fe20000011604 */
[----:B------:R-:W-:Y:S01]  /*1da0*/  IMAD.SHL.U32 R4, R18, 0x2, RZ ;  /* 0x0000000212047824 */ /* 0x000fe200078e00ff */
[----:B------:R-:W-:Y:S01]  /*1db0*/  SHF.R.S32.HI R14, RZ, 0x1f, R22 ;  /* 0x0000001fff0e7819 */ /* 0x000fe20000011416 */
[----:B------:R-:W-:Y:S01]  /*1dc0*/  IMAD.SHL.U32 R8, R0, 0x40, RZ ;  /* 0x0000004000087824 */ /* 0x000fe200078e00ff */
[--C-:B------:R-:W-:Y:S01]  /*1dd0*/  IADD3 R5, RZ, -R6, -R3.reuse ;  /* 0x80000006ff057210 */ /* 0x100fe20007ffe803 */
[----:B------:R-:W-:Y:S01]  /*1de0*/  ULDC.64 UR8, c[0x0][0x5d0] ;  /* 0x0001740000087ab9 */ /* 0x000fe20000000a00 */
[----:B------:R-:W-:Y:S01]  /*1df0*/  LOP3.LUT R4, R4, 0x6, RZ, 0xc0, !PT ;  /* 0x0000000604047812 */ /* 0x000fe200078ec0ff */
[----:B------:R-:W-:Y:S01]  /*1e00*/  UIMAD.WIDE.U32 UR4, UR39, 0x38e38e39, URZ ;  /* 0x38e38e39270478a5 */ /* 0x000fe2000f8e003f */
[----:B------:R-:W-:Y:S01]  /*1e10*/  LOP3.LUT R3, R8, 0x40, R3, 0xe2, !PT ;  /* 0x0000004008037812 */ /* 0x000fe200078ee203 */
[----:B------:R-:W-:Y:S01]  /*1e20*/  IMAD R7, R0, -0x40, R5 ;  /* 0xffffffc000077824 */ /* 0x000fe200078e0205 */
[----:B------:R-:W-:Y:S01]  /*1e30*/  LOP3.LUT R0, R18, 0x3, RZ, 0xc0, !PT ;  /* 0x0000000312007812 */ /* 0x000fe200078ec0ff */
[----:B------:R-:W-:Y:S01]  /*1e40*/  USEL UR6, URZ, 0x1, !UP0 ;  /* 0x000000013f067887 */ /* 0x000fe2000c000000 */
[----:B------:R-:W-:Y:S01]  /*1e50*/  PRMT R8, R4, 0x6540, R153 ;  /* 0x0000654004087816 */ /* 0x000fe20000000099 */
[----:B------:R-:W-:Y:S01]  /*1e60*/  IMAD.SHL.U32 R153, R153, 0x100, RZ ;  /* 0x0000010099997824 */ /* 0x000fe200078e00ff */
[----:B------:R-:W-:Y:S01]  /*1e70*/  USHF.R.U32.HI UR4, URZ, 0x2, UR5 ;  /* 0x000000023f047899 */ /* 0x000fe20008011605 */
[----:B----4-:R-:W-:Y:S01]  /*1e80*/  IMAD R12, R0, -0x2, R9 ;  /* 0xfffffffe000c7824 */ /* 0x010fe200078e0209 */
[----:B------:R-:W-:Y:S01]  /*1e90*/  ULOP3.LUT UR38, UR38, UR6, URZ, 0x3c, !UPT ;  /* 0x0000000626267292 */ /* 0x000fe2000f8e3c3f */
[----:B------:R-:W-:Y:S01]  /*1ea0*/  IMAD.SHL.U32 R0, R154, 0x80, RZ ;  /* 0x000000809a007824 */ /* 0x000fe200078e00ff */
[----:B------:R-:W-:Y:S01]  /*1eb0*/  ISETP.GE.AND P0, PT, R153, R9, PT ;  /* 0x000000099900720c */ /* 0x000fe20003f06270 */
[----:B------:R-:W-:Y:S01]  /*1ec0*/  IMAD R5, R14, UR8, RZ ;  /* 0x000000080e057c24 */ /* 0x000fe2000f8e02ff */
[--C-:B------:R-:W-:Y:S01]  /*1ed0*/  SHF.R.S32.HI R9, RZ, 0x1f, R8.reuse ;  /* 0x0000001fff097819 */ /* 0x100fe20000011408 */
[----:B------:R-:W-:Y:S01]  /*1ee0*/  IMAD.WIDE R10, R154, 0x80, RZ ;  /* 0x000000809a0a7825 */ /* 0x000fe200078e02ff */
[C---:B------:R-:W-:Y:S01]  /*1ef0*/  ISETP.GE.OR P0, PT, R0.reuse, UR7, P0 ;  /* 0x0000000700007c0c */ /* 0x040fe20008706670 */
[----:B------:R-:W-:Y:S01]  /*1f00*/  UIMAD UR39, UR4, -0x12, UR39 ;  /* 0xffffffee042778a4 */ /* 0x000fe2000f8e0227 */
[----:B------:R-:W-:Y:S01]  /*1f10*/  IADD3 R162, -R0, UR7, R7 ;  /* 0x0000000700a27c10 */ /* 0x000fe2000fffe107 */
[C---:B------:R-:W-:Y:S01]  /*1f20*/  IMAD R13, R22.reuse, UR9, R5 ;  /* 0x00000009160d7c24 */ /* 0x040fe2000f8e0205 */
[----:B------:R-:W-:Y:S01]  /*1f30*/  @UP1 ULOP3.LUT UR38, UR38, 0x1, UR4, 0x78, !UPT ;  /* 0x0000000126261892 */ /* 0x000fe2000f8e7804 */
[----:B------:R-:W-:Y:S01]  /*1f40*/  IMAD.WIDE.U32 R4, R22, UR8, R8 ;  /* 0x0000000816047c25 */ /* 0x000fe2000f8e0008 */
[----:B------:R-:W-:-:S03]  /*1f50*/  LOP3.LUT R163, R10, R3, R6, 0xfe, !PT ;  /* 0x000000030aa37212 */ /* 0x000fc600078efe06 */
[----:B------:R-:W-:Y:S02]  /*1f60*/  IMAD.IADD R5, R5, 0x1, R13 ;  /* 0x0000000105057824 */ /* 0x000fe400078e020d */
[----:B------:R-:W-:Y:S02]  /*1f70*/  IMAD.IADD R0, R12, 0x1, -R153 ;  /* 0x000000010c007824 */ /* 0x000fe400078e0a99 */
[----:B------:R-:W-:Y:S01]  /*1f80*/  IMAD.MOV.U32 R154, RZ, RZ, -0x1 ;  /* 0xffffffffff9a7424 */ /* 0x000fe200078e00ff */
[----:B------:R-:W-:Y:S06]  /*1f90*/  @P0 BRA `(.L_x_35) ;  /* 0x0000006000a00947 */ /* 0x000fec0003800000 */
[----:B------:R-:W0:Y:S01]  /*1fa0*/  LDC.64 R12, c[0x0][0x5c8] ;  /* 0x00017200ff0c7b82 */ /* 0x000e220000000a00 */
[----:B------:R-:W-:Y:S01]  /*1fb0*/  ULDC.64 UR4, c[0x0][0x5c0] ;  /* 0x0001700000047ab9 */ /* 0x000fe20000000a00 */
[----:B------:R-:W-:Y:S01]  /*1fc0*/  BSSY B0, `(.L_x_35) ;  /* 0x0000625000007945 */ /* 0x000fe20003800000 */
[-C--:B0-----:R-:W-:Y:S02]  /*1fd0*/  IMAD R6, R11, R12.reuse, RZ ;  /* 0x0000000c0b067224 */ /* 0x081fe400078e02ff */
[----:B------:R-:W-:-:S04]  /*1fe0*/  IMAD.WIDE.U32 R4, R163, R12, R4 ;  /* 0x0000000ca3047225 */ /* 0x000fc800078e0004 */
[----:B------:R-:W-:Y:S01]  /*1ff0*/  IMAD R3, R163, R13, R6 ;  /* 0x0000000da3037224 */ /* 0x000fe200078e0206 */
[----:B------:R-:W-:-:S03]  /*2000*/  IADD3 R4, P0, R4, UR4, RZ ;  /* 0x0000000404047c10 */ /* 0x000fc6000ff1e0ff */
[----:B------:R-:W-:Y:S01]  /*2010*/  IMAD.IADD R3, R5, 0x1, R3 ;  /* 0x0000000105037824 */ /* 0x000fe200078e0203 */
[----:B------:R-:W-:-:S04]  /*2020*/  LEA R6, P1, R12, R4, 0x3 ;  /* 0x000000040c067211 */ /* 0x000fc800078218ff */
[----:B------:R-:W-:Y:S02]  /*2030*/  IADD3.X R5, R3, UR5, RZ, P0, !PT ;  /* 0x0000000503057c10 */ /* 0x000fe400087fe4ff */
[----:B-----5:R-:W-:Y:S02]  /*2040*/  ISETP.NE.AND P0, PT, R156, RZ, PT ;  /* 0x000000ff9c00720c */ /* 0x020fe40003f05270 */
[----:B------:R-:W-:-:S11]  /*2050*/  LEA.HI.X R7, R12, R5, R13, 0x3, P1 ;  /* 0x000000050c077211 */ /* 0x000fd600008f1c0d */
[----:B------:R-:W-:Y:S05]  /*2060*/  @!P0 BRA `(.L_x_36) ;  /* 0x0000004800608947 */ /* 0x000fea0003800000 */
[----:B------:R-:W0:Y:S01]  /*2070*/  LDC.64 R158, c[0x0][0x5b0] ;  /* 0x00016c00ff9e7b82 */ /* 0x000e220000000a00 */
[----:B------:R-:W-:Y:S01]  /*2080*/  ULDC.64 UR4, c[0x0][0x5b8] ;  /* 0x00016e0000047ab9 */ /* 0x000fe20000000a00 */
[----:B------:R-:W-:Y:S01]  /*2090*/  ISETP.GE.AND P1, PT, R162, 0x1, PT ;  /* 0x00000001a200780c */ /* 0x000fe20003f26270 */
[----:B------:R-:W-:Y:S01]  /*20a0*/  IMAD R3, R14, UR4, RZ ;  /* 0x000000040e037c24 */ /* 0x000fe2000f8e02ff */
[----:B------:R-:W-:Y:S01]  /*20b0*/  BSSY B1, `(.L_x_37) ;  /* 0x000000e000017945 */ /* 0x000fe20003800000 */
[----:B------:R-:W-:Y:S01]  /*20c0*/  IMAD.WIDE.U32 R20, R22, UR4, R8 ;  /* 0x0000000416147c25 */ /* 0x000fe2000f8e0008 */
[----:B------:R-:W-:Y:S02]  /*20d0*/  ISETP.LT.OR P5, PT, R0, 0x1, !P1 ;  /* 0x000000010000780c */ /* 0x000fe40004fa1670 */
[----:B------:R-:W1:Y:S01]  /*20e0*/  LDC.64 R160, c[0x0][0x5a8] ;  /* 0x00016a00ffa07b82 */ /* 0x000e620000000a00 */
[----:B------:R-:W-:Y:S02]  /*20f0*/  IMAD R3, R22, UR5, R3 ;  /* 0x0000000516037c24 */ /* 0x000fe4000f8e0203 */
[----:B------:R-:W-:-:S02]  /*2100*/  IMAD.MOV.U32 R14, RZ, RZ, R20 ;  /* 0x000000ffff0e7224 */ /* 0x000fc400078e0014 */
[----:B------:R-:W-:Y:S02]  /*2110*/  IMAD.IADD R15, R21, 0x1, R3 ;  /* 0x00000001150f7824 */ /* 0x000fe400078e0203 */
[-C--:B0-----:R-:W-:Y:S02]  /*2120*/  IMAD R10, R11, R158.reuse, RZ ;  /* 0x0000009e0b0a7224 */ /* 0x081fe400078e02ff */
[----:B------:R-:W-:-:S04]  /*2130*/  IMAD.WIDE.U32 R8, R163, R158, R14 ;  /* 0x0000009ea3087225 */ /* 0x000fc800078e000e */
[----:B------:R-:W-:Y:S01]  /*2140*/  IMAD R13, R163, R159, R10 ;  /* 0x0000009fa30d7224 */ /* 0x000fe200078e020a */
[----:B-1----:R-:W-:-:S04]  /*2150*/  IADD3 R8, P0, R8, R160, RZ ;  /* 0x000000a008087210 */ /* 0x002fc80007f1e0ff */
[----:B------:R-:W-:Y:S01]  /*2160*/  IADD3.X R9, R161, R9, R13, P0, !PT ;  /* 0x00000009a1097210 */ /* 0x000fe200007fe40d */
[----:B------:R-:W-:Y:S08]  /*2170*/  @P5 BRA `(.L_x_38) ;  /* 0x0000000000045947 */ /* 0x000ff00003800000 */
[----:B--2---:R0:W5:Y:S02]  /*2180*/  LDG.E.U8 R157, desc[UR36][R8.64] ;  /* 0x00000024089d7981 */ /* 0x004164000c1e1100 */
.L_x_38:
[----:B------:R-:W-:Y:S05]  /*2190*/  BSYNC B1 ;  /* 0x0000000000017941 */ /* 0x000fea0003800000 */
.L_x_37:
[----:B-----5:R-:W-:Y:S01]  /*21a0*/  LOP3.LUT R3, R157, 0xffff, RZ, 0xc0, !PT ;  /* 0x0000ffff9d037812 */ /* 0x020fe200078ec0ff */
[----:B------:R-:W-:Y:S01]  /*21b0*/  IMAD.SHL.U32 R10, R158, 0x8, RZ ;  /* 0x000000089e0a7824 */ /* 0x000fe200078e00ff */
[----:B------:R-:W-:Y:S01]  /*21c0*/  ISETP.LT.OR P2, PT, R0, 0x2, !P1 ;  /* 0x000000020000780c */ /* 0x000fe20004f41670 */
[----:B------:R-:W-:Y:S01]  /*21d0*/  BSSY B1, `(.L_x_39) ;  /* 0x000000e000017945 */ /* 0x000fe20003800000 */
[----:B------:R-:W-:Y:S02]  /*21e0*/  PRMT R3, R3, 0x8880, RZ ;  /* 0x0000888003037816 */ /* 0x000fe400000000ff */
[----:B------:R-:W-:Y:S02]  /*21f0*/  SHF.L.U64.HI R11, R158, 0x3, R159 ;  /* 0x000000039e0b7819 */ /* 0x000fe4000001029f */
[----:B------:R-:W-:Y:S01]  /*2200*/  ISETP.GE.AND P0, PT, R162, 0x9, PT ;  /* 0x00000009a200780c */ /* 0x000fe20003f06270 */
[----:B------:R-:W-:Y:S02]  /*2210*/  IMAD R12, R3, R156, RZ ;  /* 0x0000009c030c7224 */ /* 0x000fe400078e02ff */
[----:B------:R-:W-:-:S04]  /*2220*/  IMAD.WIDE.U32 R10, R163, R158, R10 ;  /* 0x0000009ea30a7225 */ /* 0x000fc800078e000a */
[----:B------:R-:W-:Y:S01]  /*2230*/  @!P5 IMAD R3, R24, R155, R12 ;  /* 0x0000009b1803d224 */ /* 0x000fe200078e020c */
[----:B------:R-:W-:Y:S01]  /*2240*/  IADD3 R10, P3, P4, R20, R160, R10 ;  /* 0x000000a0140a7210 */ /* 0x000fe20007c7e00a */
[----:B------:R-:W-:-:S03]  /*2250*/  IMAD.IADD R13, R13, 0x1, R11 ;  /* 0x000000010d0d7824 */ /* 0x000fc600078e020b */
[----:B------:R1:W-:Y:S01]  /*2260*/  @!P5 STG.E.U8 desc[UR36][R4.64], R3 ;  /* 0x000000030400d986 */ /* 0x0003e2000c101124 */
[----:B------:R-:W-:Y:S08]  /*2270*/  @P2 BRA `(.L_x_40) ;  /* 0x00000000000c2947 */ /* 0x000ff00003800000 */
[----:B--2---:R-:W1:Y:S02]  /*2280*/  LDG.E.U8 R157, desc[UR36][R8.64+0x1] ;  /* 0x00000124089d7981 */ /* 0x004e64000c1e1100 */
[----:B-1----:R-:W-:-:S05]  /*2290*/  PRMT R3, R157, 0x8880, RZ ;  /* 0x000088809d037816 */ /* 0x002fca00000000ff */
[----:B------:R-:W-:-:S07]  /*22a0*/  IMAD R12, R3, R156, RZ ;  /* 0x0000009c030c7224 */ /* 0x000fce00078e02ff */
.L_x_40:
[----:B------:R-:W-:Y:S05]  /*22b0*/  BSYNC B1 ;  /* 0x0000000000017941 */ /* 0x000fea0003800000 */
.L_x_39:
[C---:B------:R-:W-:Y:S01]  /*22c0*/  ISETP.LT.OR P5, PT, R0.reuse, 0x1, !P0 ;  /* 0x000000010000780c */ /* 0x040fe200047a1670 */
[----:B------:R-:W-:Y:S01]  /*22d0*/  @!P2 IMAD R25, R25, R155, R12 ;  /* 0x0000009b1919a224 */ /* 0x000fe200078e020c */
[----:B------:R-:W-:Y:S01]  /*22e0*/  BSSY B1, `(.L_x_41) ;  /* 0x000000a000017945 */ /* 0x000fe20003800000 */
[----:B------:R-:W-:Y:S02]  /*22f0*/  IADD3.X R11, R15, R161, R13, P3, P4 ;  /* 0x000000a10f0b7210 */ /* 0x000fe40001fe840d */
[C---:B------:R-:W-:Y:S01]  /*2300*/  ISETP.LT.OR P3, PT, R0.reuse, 0x2, !P0 ;  /* 0x000000020000780c */ /* 0x040fe20004761670 */
[----:B------:R3:W-:Y:S01]  /*2310*/  @!P2 STG.E.U8 desc[UR36][R4.64+0x1], R25 ;  /* 0x000001190400a986 */ /* 0x0007e2000c101124 */
[C---:B------:R-:W-:Y:S02]  /*2320*/  ISETP.LT.OR P4, PT, R0.reuse, 0x9, !P1 ;  /* 0x000000090000780c */ /* 0x040fe40004f81670 */
[----:B------:R-:W-:-:S04]  /*2330*/  ISETP.LT.OR P2, PT, R0, 0xa, !P1 ;  /* 0x0000000a0000780c */ /* 0x000fc80004f41670 */
[----:B------:R-:W-:Y:S09]  /*2340*/  @P5 BRA `(.L_x_42) ;  /* 0x00000000000c5947 */ /* 0x000ff20003800000 */
[----:B--2---:R-:W1:Y:S02]  /*2350*/  LDG.E.U8 R157, desc[UR36][R10.64] ;  /* 0x000000240a9d7981 */ /* 0x004e64000c1e1100 */
[----:B-1----:R-:W-:-:S05]  /*2360*/  PRMT R3, R157, 0x8880, RZ ;  /* 0x000088809d037816 */ /* 0x002fca00000000ff */
[----:B------:R-:W-:-:S07]  /*2370*/  IMAD R12, R3, R156, RZ ;  /* 0x0000009c030c7224 */ /* 0x000fce00078e02ff */
.L_x_42:
[----:B------:R-:W-:Y:S05]  /*2380*/  BSYNC B1 ;  /* 0x0000000000017941 */ /* 0x000fea0003800000 */
.L_x_41:
[----:B-1----:R-:W-:Y:S01]  /*2390*/  @!P5 IMAD R3, R26, R155, R12 ;  /* 0x0000009b1a03d224 */ /* 0x002fe200078e020c */
[----:B------:R-:W-:Y:S04]  /*23a0*/  BSSY B1, `(.L_x_43) ;  /* 0x0000006000017945 */ /* 0x000fe80003800000 */
[----:B------:R1:W-:Y:S01]  /*23b0*/  @!P5 STG.E.U8 desc[UR36][R6.64], R3 ;  /* 0x000000030600d986 */ /* 0x0003e2000c101124 */
[----:B------:R-:W-:Y:S05]  /*23c0*/  @P3 BRA `(.L_x_44) ;  /* 0x00000000000c3947 */ /* 0x000fea0003800000 */
[----:B--2---:R-:W1:Y:S02]  /*23d0*/  LDG.E.U8 R157, desc[UR36][R10.64+0x1] ;  /* 0x000001240a9d7981 */ /* 0x004e64000c1e1100 */
[----:B-1----:R-:W-:-:S05]  /*23e0*/  PRMT R3, R157, 0x8880, RZ ;  /* 0x000088809d037816 */ /* 0x002fca00000000ff */
[----:B------:R-:W-:-:S07]  /*23f0*/  IMAD R12, R3, R156, RZ ;  /* 0x0000009c030c7224 */ /* 0x000fce00078e02ff */
.L_x_44:
[----:B------:R-:W-:Y:S05]  /*2400*/  BSYNC B1 ;  /* 0x0000000000017941 */ /* 0x000fea0003800000 */
.L_x_43:
[----:B------:R-:W-:Y:S01]  /*2410*/  @!P3 IMAD R27, R27, R155, R12 ;  /* 0x0000009b1b1bb224 */ /* 0x000fe200078e020c */
[----:B------:R-:W-:Y:S04]  /*2420*/  BSSY B1, `(.L_x_45) ;  /* 0x0000006000017945 */ /* 0x000fe80003800000 */
[----:B------:R4:W-:Y:S01]  /*2430*/  @!P3 STG.E.U8 desc[UR36][R6.64+0x1], R27 ;  /* 0x0000011b0600b986 */ /* 0x0009e2000c101124 */
[----:B------:R-:W-:Y:S05]  /*2440*/  @P4 BRA `(.L_x_46) ;  /* 0x00000000000c4947 */ /* 0x000fea0003800000 */
[----:B--2---:R-:W1:Y:S02]  /*2450*/  LDG.E.U8 R157, desc[UR36][R8.64+0x8] ;  /* 0x00000824089d7981 */ /* 0x004e64000c1e1100 */
[----:B-1----:R-:W-:-:S05]  /*2460*/  PRMT R3, R157, 0x8880, RZ ;  /* 0x000088809d037816 */ /* 0x002fca00000000ff */
[----:B------:R-:W-:-:S07]  /*2470*/  IMAD R12, R3, R156, RZ ;  /* 0x0000009c030c7224 */ /* 0x000fce00078e02ff */
.L_x_46:
[----:B------:R-:W-:Y:S05]  /*2480*/  BSYNC B1 ;  /* 0x0000000000017941 */ /* 0x000fea0003800000 */
.L_x_45:
[----:B-1----:R-:W-:Y:S01]  /*2490*/  @!P4 IMAD R3, R28, R155, R12 ;  /* 0x0000009b1c03c224 */ /* 0x002fe200078e020c */
[----:B------:R-:W-:Y:S04]  /*24a0*/  BSSY B1, `(.L_x_47) ;  /* 0x0000006000017945 */ /* 0x000fe80003800000 */
[----:B------:R1:W-:Y:S01]  /*24b0*/  @!P4 STG.E.U8 desc[UR36][R4.64+0x8], R3 ;  /* 0x000008030400c986 */ /* 0x0003e2000c101124 */
[----:B------:R-:W-:Y:S05]  /*24c0*/  @P2 BRA `(.L_x_48) ;  /* 0x00000000000c2947 */ /* 0x000fea0003800000 */
[----:B--2---:R-:W1:Y:S02]  /*24d0*/  LDG.E.U8 R157, desc[UR36][R8.64+0x9] ;  /* 0x00000924089d7981 */ /* 0x004e64000c1e1100 */
[----:B-1----:R-:W-:-:S05]  /*24e0*/  PRMT R3, R157, 0x8880, RZ ;  /* 0x000088809d037816 */ /* 0x002fca00000000ff */
[----:B------:R-:W-:-:S07]  /*24f0*/  IMAD R12, R3, R156, RZ ;  /* 0x0000009c030c7224 */ /* 0x000fce00078e02ff */
.L_x_48:
[----:B------:R-:W-:Y:S05]  /*2500*/  BSYNC B1 ;  /* 0x0000000000017941 */ /* 0x000fea0003800000 */
.L_x_47:
[C---:B------:R-:W-:Y:S01]  /*2510*/  ISETP.LT.OR P4, PT, R0.reuse, 0x9, !P0 ;  /* 0x000000090000780c */ /* 0x040fe20004781670 */
[----:B------:R-:W-:Y:S01]  /*2520*/  @!P2 IMAD R29, R29, R155, R12 ;  /* 0x0000009b1d1da224 */ /* 0x000fe200078e020c */
[----:B------:R-:W-:Y:S01]  /*2530*/  BSSY B1, `(.L_x_49) ;  /* 0x0000009000017945 */ /* 0x000fe20003800000 */
[C---:B------:R-:W-:Y:S02]  /*2540*/  ISETP.LT.OR P3, PT, R0.reuse, 0xa, !P0 ;  /* 0x0000000a0000780c */ /* 0x040fe40004761670 */
[C---:B------:R-:W-:Y:S01]  /*2550*/  ISETP.LT.OR P5, PT, R0.reuse, 0x11, !P1 ;  /* 0x000000110000780c */ /* 0x040fe20004fa1670 */
[----:B------:R0:W-:Y:S01]  /*2560*/  @!P2 STG.E.U8 desc[UR36][R4.64+0x9], R29 ;  /* 0x0000091d0400a986 */ /* 0x0001e2000c101124 */
[----:B------:R-:W-:-:S06]  /*2570*/  ISETP.LT.OR P2, PT, R0, 0x12, !P1 ;  /* 0x000000120000780c */ /* 0x000fcc0004f41670 */
[----:B------:R-:W-:Y:S07]  /*2580*/  @P4 BRA `(.L_x_50) ;  /* 0x00000000000c4947 */ /* 0x000fee0003800000 */
[----:B--2---:R-:W1:Y:S02]  /*2590*/  LDG.E.U8 R157, desc[UR36][R10.64+0x8] ;  /* 0x000008240a9d7981 */ /* 0x004e64000c1e1100 */
[----:B-1----:R-:W-:-:S05]  /*25a0*/  PRMT R3, R157, 0x8880, RZ ;  /* 0x000088809d037816 */ /* 0x002fca00000000ff */
[----:B------:R-:W-:-:S07]  /*25b0*/  IMAD R12, R3, R156, RZ ;  /* 0x0000009c030c7224 */ /* 0x000fce00078e02ff */
.L_x_50:
[----:B------:R-:W-:Y:S05]  /*25c0*/  BSYNC B1 ;  /* 0x0000000000017941 */ /* 0x000fea0003800000 */
.L_x_49:
[----:B-1----:R-:W-:Y:S01]  /*25d0*/  @!P4 IMAD R3, R30, R155, R12 ;  /* 0x0000009b1e03c224 */ /* 0x002fe200078e020c */
[----:B------:R-:W-:Y:S04]  /*25e0*/  BSSY B1, `(.L_x_51) ;  /* 0x0000006000017945 */ /* 0x000fe80003800000 */
[----:B------:R1:W-:Y:S01]  /*25f0*/  @!P4 STG.E.U8 desc[UR36][R6.64+0x8], R3 ;  /* 0x000008030600c986 */ /* 0x0003e2000c101124 */
[----:B------:R-:W-:Y:S05]  /*2600*/  @P3 BRA `(.L_x_52) ;  /* 0x00000000000c3947 */ /* 0x000fea0003800000 */
[----:B--2---:R-:W1:Y:S02]  /*2610*/  LDG.E.U8 R157, desc[UR36][R10.64+0x9] ;  /* 0x000009240a9d7981 */ /* 0x004e64000c1e1100 */
[----:B-1----:R-:W-:-:S05]  /*2620*/  PRMT R3, R157, 0x8880, RZ ;  /* 0x000088809d037816 */ /* 0x002fca00000000ff */
[----:B------:R-:W-:-:S07]  /*2630*/  IMAD R12, R3, R156, RZ ;  /* 0x0000009c030c7224 */ /* 0x000fce00078e02ff */
.L_x_52:
[----:B------:R-:W-:Y:S05]  /*2640*/  BSYNC B1 ;  /* 0x0000000000017941 */ /* 0x000fea0003800000 */
.L_x_51:
[----:B------:R-:W-:Y:S01]  /*2650*/  @!P3 IMAD R31, R31, R155, R12 ;  /* 0x0000009b1f1fb224 */ /* 0x000fe200078e020c */
[----:B------:R-:W-:Y:S04]  /*2660*/  BSSY B1, `(.L_x_53) ;  /* 0x0000006000017945 */ /* 0x000fe80003800000 */
[----:B------:R0:W-:Y:S01]  /*2670*/  @!P3 STG.E.U8 desc[UR36][R6.64+0x9], R31 ;  /* 0x0000091f0600b986 */ /* 0x0001e2000c101124 */
[----:B------:R-:W-:Y:S05]  /*2680*/  @P5 BRA `(.L_x_54) ;  /* 0x00000000000c5947 */ /* 0x000fea0003800000 */
[----:B--2---:R-:W1:Y:S02]  /*2690*/  LDG.E.U8 R157, desc[UR36][R8.64+0x10] ;  /* 0x00001024089d7981 */ /* 0x004e64000c1e1100 */
[----:B-1----:R-:W-:-:S05]  /*26a0*/  PRMT R3, R157, 0x8880, RZ ;  /* 0x000088809d037816 */ /* 0x002fca00000000ff */
[----:B------:R-:W-:-:S07]  /*26b0*/  IMAD R12, R3, R156, RZ ;  /* 0x0000009c030c7224 */ /* 0x000fce00078e02ff */
.L_x_54:
[----:B------:R-:W-:Y:S05]  /*26c0*/  BSYNC B1 ;  /* 0x0000000000017941 */ /* 0x000fea0003800000 */
.L_x_53:
[----:B-1----:R-:W-:Y:S01]  /*26d0*/  @!P5 IMAD R3, R32, R155, R12 ;  /* 0x0000009b2003d224 */ /* 0x002fe200078e020c */
[----:B------:R-:W-:Y:S04]  /*26e0*/  BSSY B1, `(.L_x_55) ;  /* 0x0000006000017945 */ /* 0x000fe80003800000 */
[----:B------:R1:W-:Y:S01]  /*26f0*/  @!P5 STG.E.U8 desc[UR36][R4.64+0x10], R3 ;  /* 0x000010030400d986 */ /* 0x0003e2000c101124 */
[----:B------:R-:W-:Y:S05]  /*2700*/  @P2 BRA `(.L_x_56) ;  /* 0x00000000000c2947 */ /* 0x000fea0003800000 */
[----:B--2---:R-:W1:Y:S02]  /*2710*/  LDG.E.U8 R157, desc[UR36][R8.64+0x11] ;  /* 0x00001124089d7981 */ /* 0x004e64000c1e1100 */
[----:B-1----:R-:W-:-:S05]  /*2720*/  PRMT R3, R157, 0x8880, RZ ;  /* 0x000088809d037816 */ /* 0x002fca00000000ff */
[----:B------:R-:W-:-:S07]  /*2730*/  IMAD R12, R3, R156, RZ ;  /* 0x0000009c030c7224 */ /* 0x000fce00078e02ff */
.L_x_56:
[----:B------:R-:W-:Y:S05]  /*2740*/  BSYNC B1 ;  /* 0x0000000000017941 */ /* 0x000fea0003800000 */
.L_x_55:
        /* <DEDUP_REMOVED lines=11> */
.L_x_58:
[----:B------:R-:W-:Y:S05]  /*2800*/  BSYNC B1 ;  /* 0x0000000000017941 */ /* 0x000fea0003800000 */
.L_x_57:
[----:B-1----:R-:W-:Y:S01]  /*2810*/  @!P4 IMAD R3, R34, R155, R12 ;  /* 0x0000009b2203c224 */ /* 0x002fe200078e020c */
[----:B------:R-:W-:Y:S04]  /*2820*/  BSSY B1, `(.L_x_59) ;  /* 0x0000006000017945 */ /* 0x000fe80003800000 */
[----:B------:R1:W-:Y:S01]  /*2830*/  @!P4 STG.E.U8 desc[UR36][R6.64+0x10], R3 ;  /* 0x000010030600c986 */ /* 0x0003e2000c101124 */
[----:B------:R-:W-:Y:S05]  /*2840*/  @P3 BRA `(.L_x_60) ;  /* 0x00000000000c3947 */ /* 0x000fea0003800000 */
[----:B--2---:R-:W1:Y:S02]  /*2850*/  LDG.E.U8 R157, desc[UR36][R10.64+0x11] ;  /* 0x000011240a9d7981 */ /* 0x004e64000c1e1100 */
[----:B-1----:R-:W-:-:S05]  /*2860*/  PRMT R3, R157, 0x8880, RZ ;  /* 0x000088809d037816 */ /* 0x002fca00000000ff */
[----:B------:R-:W-:-:S07]  /*2870*/  IMAD R12, R3, R156, RZ ;  /* 0x0000009c030c7224 */ /* 0x000fce00078e02ff */
.L_x_60:
[----:B------:R-:W-:Y:S05]  /*2880*/  BSYNC B1 ;  /* 0x0000000000017941 */ /* 0x000fea0003800000 */
.L_x_59:
[----:B------:R-:W-:Y:S01]  /*2890*/  @!P3 IMAD R35, R35, R155, R12 ;  /* 0x0000009b2323b224 */ /* 0x000fe200078e020c */
[----:B------:R-:W-:Y:S04]  /*28a0*/  BSSY B1, `(.L_x_61) ;  /* 0x0000006000017945 */ /* 0x000fe80003800000 */
[----:B------:R0:W-:Y:S01]  /*28b0*/  @!P3 STG.E.U8 desc[UR36][R6.64+0x11], R35 ;  /* 0x000011230600b986 */ /* 0x0001e2000c101124 */
[----:B------:R-:W-:Y:S05]  /*28c0*/  @P5 BRA `(.L_x_62) ;  /* 0x00000000000c5947 */ /* 0x000fea0003800000 */
[----:B--2---:R-:W1:Y:S02]  /*28d0*/  LDG.E.U8 R157, desc[UR36][R8.64+0x18] ;  /* 0x00001824089d7981 */ /* 0x004e64000c1e1100 */
[----:B-1----:R-:W-:-:S05]  /*28e0*/  PRMT R3, R157, 0x8880, RZ ;  /* 0x000088809d037816 */ /* 0x002fca00000000ff */
[----:B------:R-:W-:-:S07]  /*28f0*/  IMAD R12, R3, R156, RZ ;  /* 0x0000009c030c7224 */ /* 0x000fce00078e02ff */
.L_x_62:
[----:B------:R-:W-:Y:S05]  /*2900*/  BSYNC B1 ;  /* 0x0000000000017941 */ /* 0x000fea0003800000 */
.L_x_61:
[----:B-1----:R-:W-:Y:S01]  /*2910*/  @!P5 IMAD R3, R36, R155, R12 ;  /* 0x0000009b2403d224 */ /* 0x002fe200078e020c */
[----:B------:R-:W-:Y:S04]  /*2920*/  BSSY B1, `(.L_x_63) ;  /* 0x0000006000017945 */ /* 0x000fe80003800000 */
[----:B------:R1:W-:Y:S01]  /*2930*/  @!P5 STG.E.U8 desc[UR36][R4.64+0x18], R3 ;  /* 0x000018030400d986 */ /* 0x0003e2000c101124 */
[----:B------:R-:W-:Y:S05]  /*2940*/  @P2 BRA `(.L_x_64) ;  /* 0x00000000000c2947 */ /* 0x000fea0003800000 */
[----:B--2---:R-:W1:Y:S02]  /*2950*/  LDG.E.U8 R157, desc[UR36][R8.64+0x19] ;  /* 0x00001924089d7981 */ /* 0x004e64000c1e1100 */
[----:B-1----:R-:W-:-:S05]  /*2960*/  PRMT R3, R157, 0x8880, RZ ;  /* 0x000088809d037816 */ /* 0x002fca00000000ff */
[----:B------:R-:W-:-:S07]  /*2970*/  IMAD R12, R3, R156, RZ ;  /* 0x0000009c030c7224 */ /* 0x000fce00078e02ff */
.L_x_64:
[----:B------:R-:W-:Y:S05]  /*2980*/  BSYNC B1 ;  /* 0x0000000000017941 */ /* 0x000fea0003800000 */
.L_x_63:
        /* <DEDUP_REMOVED lines=11> */
.L_x_66:
[----:B------:R-:W-:Y:S05]  /*2a40*/  BSYNC B1 ;  /* 0x0000000000017941 */ /* 0x000fea0003800000 */
.L_x_65:
[----:B-1----:R-:W-:Y:S01]  /*2a50*/  @!P4 IMAD R3, R38, R155, R12 ;  /* 0x0000009b2603c224 */ /* 0x002fe200078e020c */
[----:B------:R-:W-:Y:S04]  /*2a60*/  BSSY B1, `(.L_x_67) ;  /* 0x0000006000017945 */ /* 0x000fe80003800000 */
[----:B------:R1:W-:Y:S01]  /*2a70*/  @!P4 STG.E.U8 desc[UR36][R6.64+0x18], R3 ;  /* 0x000018030600c986 */ /* 0x0003e2000c101124 */
[----:B------:R-:W-:Y:S05]  /*2a80*/  @P3 BRA `(.L_x_68) ;  /* 0x00000000000c3947 */ /* 0x000fea0003800000 */
[----:B--2---:R-:W1:Y:S02]  /*2a90*/  LDG.E.U8 R157, desc[UR36][R10.64+0x19] ;  /* 0x000019240a9d7981 */ /* 0x004e64000c1e1100 */
[----:B-1----:R-:W-:-:S05]  /*2aa0*/  PRMT R3, R157, 0x8880, RZ ;  /* 0x000088809d037816 */ /* 0x002fca00000000ff */
[----:B------:R-:W-:-:S07]  /*2ab0*/  IMAD R12, R3, R156, RZ ;  /* 0x0000009c030c7224 */ /* 0x000fce00078e02ff */
.L_x_68:
[----:B------:R-:W-:Y:S05]  /*2ac0*/  BSYNC B1 ;  /* 0x0000000000017941 */ /* 0x000fea0003800000 */
.L_x_67:
[----:B------:R-:W-:Y:S01]  /*2ad0*/  @!P3 IMAD R39, R39, R155, R12 ;  /* 0x0000009b2727b224 */ /* 0x000fe200078e020c */
[----:B------:R-:W-:Y:S04]  /*2ae0*/  BSSY B1, `(.L_x_69) ;  /* 0x0000006000017945 */ /* 0x000fe80003800000 */
[----:B------:R0:W-:Y:S01]  /*2af0*/  @!P3 STG.E.U8 desc[UR36][R6.64+0x19], R39 ;  /* 0x000019270600b986 */ /* 0x0001e2000c101124 */
[----:B------:R-:W-:Y:S05]  /*2b00*/  @P5 BRA `(.L_x_70) ;  /* 0x00000000000c5947 */ /* 0x000fea0003800000 */
[----:B--2---:R-:W1:Y:S02]  /*2b10*/  LDG.E.U8 R157, desc[UR36][R8.64+0x20] ;  /* 0x00002024089d7981 */ /* 0x004e64000c1e1100 */
[----:B-1----:R-:W-:-:S05]  /*2b20*/  PRMT R3, R157, 0x8880, RZ ;  /* 0x000088809d037816 */ /* 0x002fca00000000ff */
[----:B------:R-:W-:-:S07]  /*2b30*/  IMAD R12, R3, R156, RZ ;  /* 0x0000009c030c7224 */ /* 0x000fce00078e02ff */
.L_x_70:
[----:B------:R-:W-:Y:S05]  /*2b40*/  BSYNC B1 ;  /* 0x0000000000017941 */ /* 0x000fea0003800000 */
.L_x_69:
[----:B-1----:R-:W-:Y:S01]  /*2b50*/  @!P5 IMAD R3, R40, R155, R12 ;  /* 0x0000009b2803d224 */ /* 0x002fe200078e020c */
[----:B------:R-:W-:Y:S04]  /*2b60*/  BSSY B1, `(.L_x_71) ;  /* 0x0000006000017945 */ /* 0x000fe80003800000 */
[----:B------:R1:W-:Y:S01]  /*2b70*/  @!P5 STG.E.U8 desc[UR36][R4.64+0x20], R3 ;  /* 0x000020030400d986 */ /* 0x0003e2000c101124 */
[----:B------:R-:W-:Y:S05]  /*2b80*/  @P2 BRA `(.L_x_72) ;  /* 0x00000000000c2947 */ /* 0x000fea0003800000 */
[----:B--2---:R-:W1:Y:S02]  /*2b90*/  LDG.E.U8 R157, desc[UR36][R8.64+0x21] ;  /* 0x00002124089d7981 */ /* 0x004e64000c1e1100 */
[----:B-1----:R-:W-:-:S05]  /*2ba0*/  PRMT R3, R157, 0x8880, RZ ;  /* 0x000088809d037816 */ /* 0x002fca00000000ff */
[----:B------:R-:W-:-:S07]  /*2bb0*/  IMAD R12, R3, R156, RZ ;  /* 0x0000009c030c7224 */ /* 0x000fce00078e02ff */
.L_x_72:
[----:B------:R-:W-:Y:S05]  /*2bc0*/  BSYNC B1 ;  /* 0x0000000000017941 */ /* 0x000fea0003800000 */
.L_x_71:
        /* <DEDUP_REMOVED lines=11> */
.L_x_74:
[----:B------:R-:W-:Y:S05]  /*2c80*/  BSYNC B1 ;  /* 0x0000000000017941 */ /* 0x000fea0003800000 */
.L_x_73:
[----:B-1----:R-:W-:Y:S01]  /*2c90*/  @!P4 IMAD R3, R42, R155, R12 ;  /* 0x0000009b2a03c224 */ /* 0x002fe200078e020c */
[----:B------:R-:W-:Y:S04]  /*2ca0*/  BSSY B1, `(.L_x_75) ;  /* 0x0000006000017945 */ /* 0x000fe80003800000 */
[----:B------:R1:W-:Y:S01]  /*2cb0*/  @!P4 STG.E.U8 desc[UR36][R6.64+0x20], R3 ;  /* 0x000020030600c986 */ /* 0x0003e2000c101124 */
[----:B------:R-:W-:Y:S05]  /*2cc0*/  @P3 BRA `(.L_x_76) ;  /* 0x00000000000c3947 */ /* 0x000fea0003800000 */
[----:B--2---:R-:W1:Y:S02]  /*2cd0*/  LDG.E.U8 R157, desc[UR36][R10.64+0x21] ;  /* 0x000021240a9d7981 */ /* 0x004e64000c1e1100 */
[----:B-1----:R-:W-:-:S05]  /*2ce0*/  PRMT R3, R157, 0x8880, RZ ;  /* 0x000088809d037816 */ /* 0x002fca00000000ff */
[----:B------:R-:W-:-:S07]  /*2cf0*/  IMAD R12, R3, R156, RZ ;  /* 0x0000009c030c7224 */ /* 0x000fce00078e02ff */
.L_x_76:
[----:B------:R-:W-:Y:S05]  /*2d00*/  BSYNC B1 ;  /* 0x0000000000017941 */ /* 0x000fea0003800000 */
.L_x_75:
[----:B------:R-:W-:Y:S01]  /*2d10*/  @!P3 IMAD R43, R43, R155, R12 ;  /* 0x0000009b2b2bb224 */ /* 0x000fe200078e020c */
[----:B------:R-:W-:Y:S04]  /*2d20*/  BSSY B1, `(.L_x_77) ;  /* 0x0000006000017945 */ /* 0x000fe80003800000 */
[----:B------:R0:W-:Y:S01]  /*2d30*/  @!P3 STG.E.U8 desc[UR36][R6.64+0x21], R43 ;  /* 0x0000212b0600b986 */ /* 0x0001e2000c101124 */
[----:B------:R-:W-:Y:S05]  /*2d40*/  @P5 BRA `(.L_x_78) ;  /* 0x00000000000c5947 */ /* 0x000fea0003800000 */
[----:B--2---:R-:W1:Y:S02]  /*2d50*/  LDG.E.U8 R157, desc[UR36][R8.64+0x28] ;  /* 0x00002824089d7981 */ /* 0x004e64000c1e1100 */
[----:B-1----:R-:W-:-:S05]  /*2d60*/  PRMT R3, R157, 0x8880, RZ ;  /* 0x000088809d037816 */ /* 0x002fca00000000ff */
[----:B------:R-:W-:-:S07]  /*2d70*/  IMAD R12, R3, R156, RZ ;  /* 0x0000009c030c7224 */ /* 0x000fce00078e02ff */
.L_x_78:
[----:B------:R-:W-:Y:S05]  /*2d80*/  BSYNC B1 ;  /* 0x0000000000017941 */ /* 0x000fea0003800000 */
.L_x_77:
[----:B-1----:R-:W-:Y:S01]  /*2d90*/  @!P5 IMAD R3, R44, R155, R12 ;  /* 0x0000009b2c03d224 */ /* 0x002fe200078e020c */
[----:B------:R-:W-:Y:S04]  /*2da0*/  BSSY B1, `(.L_x_79) ;  /* 0x0000006000017945 */ /* 0x000fe80003800000 */
[----:B------:R1:W-:Y:S01]  /*2db0*/  @!P5 STG.E.U8 desc[UR36][R4.64+0x28], R3 ;  /* 0x000028030400d986 */ /* 0x0003e2000c101124 */
[----:B------:R-:W-:Y:S05]  /*2dc0*/  @P2 BRA `(.L_x_80) ;  /* 0x00000000000c2947 */ /* 0x000fea0003800000 */
[----:B--2---:R-:W1:Y:S02]  /*2dd0*/  LDG.E.U8 R157, desc[UR36][R8.64+0x29] ;  /* 0x00002924089d7981 */ /* 0x004e64000c1e1100 */
[----:B-1----:R-:W-:-:S05]  /*2de0*/  PRMT R3, R157, 0x8880, RZ ;  /* 0x000088809d037816 */ /* 0x002fca00000000ff */
[----:B------:R-:W-:-:S07]  /*2df0*/  IMAD R12, R3, R156, RZ ;  /* 0x0000009c030c7224 */ /* 0x000fce00078e02ff */
.L_x_80:
[----:B------:R-:W-:Y:S05]  /*2e00*/  BSYNC B1 ;  /* 0x0000000000017941 */ /* 0x000fea0003800000 */
.L_x_79:
        /* <DEDUP_REMOVED lines=11> */
.L_x_82:
[----:B------:R-:W-:Y:S05]  /*2ec0*/  BSYNC B1 ;  /* 0x0000000000017941 */ /* 0x000fea0003800000 */
.L_x_81:
[----:B-1----:R-:W-:Y:S01]  /*2ed0*/  @!P4 IMAD R3, R46, R155, R12 ;  /* 0x0000009b2e03c224 */ /* 0x002fe200078e020c */
[----:B------:R-:W-:Y:S04]  /*2ee0*/  BSSY B1, `(.L_x_83) ;  /* 0x0000006000017945 */ /* 0x000fe80003800000 */
[----:B------:R1:W-:Y:S01]  /*2ef0*/  @!P4 STG.E.U8 desc[UR36][R6.64+0x28], R3 ;  /* 0x000028030600c986 */ /* 0x0003e2000c101124 */
[----:B------:R-:W-:Y:S05]  /*2f00*/  @P3 BRA `(.L_x_84) ;  /* 0x00000000000c3947 */ /* 0x000fea0003800000 */
[----:B--2---:R-:W1:Y:S02]  /*2f10*/  LDG.E.U8 R157, desc[UR36][R10.64+0x29] ;  /* 0x000029240a9d7981 */ /* 0x004e64000c1e1100 */
[----:B-1----:R-:W-:-:S05]  /*2f20*/  PRMT R3, R157, 0x8880, RZ ;  /* 0x000088809d037816 */ /* 0x002fca00000000ff */
[----:B------:R-:W-:-:S07]  /*2f30*/  IMAD R12, R3, R156, RZ ;  /* 0x0000009c030c7224 */ /* 0x000fce00078e02ff */
.L_x_84:
[----:B------:R-:W-:Y:S05]  /*2f40*/  BSYNC B1 ;  /* 0x0000000000017941 */ /* 0x000fea0003800000 */
.L_x_83:
[----:B------:R-:W-:Y:S01]  /*2f50*/  @!P3 IMAD R47, R47, R155, R12 ;  /* 0x0000009b2f2fb224 */ /* 0x000fe200078e020c */
[----:B------:R-:W-:Y:S04]  /*2f60*/  BSSY B1, `(.L_x_85) ;  /* 0x0000006000017945 */ /* 0x000fe80003800000 */
[----:B------:R0:W-:Y:S01]  /*2f70*/  @!P3 STG.E.U8 desc[UR36][R6.64+0x29], R47 ;  /* 0x0000292f0600b986 */ /* 0x0001e2000c101124 */
[----:B------:R-:W-:Y:S05]  /*2f80*/  @P5 BRA `(.L_x_86) ;  /* 0x00000000000c5947 */ /* 0x000fea0003800000 */
[----:B--2---:R-:W1:Y:S02]  /*2f90*/  LDG.E.U8 R157, desc[UR36][R8.64+0x30] ;  /* 0x00003024089d7981 */ /* 0x004e64000c1e1100 */
[----:B-1----:R-:W-:-:S05]  /*2fa0*/  PRMT R3, R157, 0x8880, RZ ;  /* 0x000088809d037816 */ /* 0x002fca00000000ff */
[----:B------:R-:W-:-:S07]  /*2fb0*/  IMAD R12, R3, R156, RZ ;  /* 0x0000009c030c7224 */ /* 0x000fce00078e02ff */
.L_x_86:
[----:B------:R-:W-:Y:S05]  /*2fc0*/  BSYNC B1 ;  /* 0x0000000000017941 */ /* 0x000fea0003800000 */
.L_x_85:
[----:B-1----:R-:W-:Y:S01]  /*2fd0*/  @!P5 IMAD R3, R48, R155, R12 ;  /* 0x0000009b3003d224 */ /* 0x002fe200078e020c */
[----:B------:R-:W-:Y:S04]  /*2fe0*/  BSSY B1, `(.L_x_87) ;  /* 0x0000006000017945 */ /* 0x000fe80003800000 */
[----:B------:R1:W-:Y:S01]  /*2ff0*/  @!P5 STG.E.U8 desc[UR36][R4.64+0x30], R3 ;  /* 0x000030030400d986 */ /* 0x0003e2000c101124 */
[----:B------:R-:W-:Y:S05]  /*3000*/  @P2 BRA `(.L_x_88) ;  /* 0x00000000000c2947 */ /* 0x000fea0003800000 */
[----:B--2---:R-:W1:Y:S02]  /*3010*/  LDG.E.U8 R157, desc[UR36][R8.64+0x31] ;  /* 0x00003124089d7981 */ /* 0x004e64000c1e1100 */
[----:B-1----:R-:W-:-:S05]  /*3020*/  PRMT R3, R157, 0x8880, RZ ;  /* 0x000088809d037816 */ /* 0x002fca00000000ff */
[----:B------:R-:W-:-:S07]  /*3030*/  IMAD R12, R3, R156, RZ ;  /* 0x0000009c030c7224 */ /* 0x000fce00078e02ff */
.L_x_88:
[----:B------:R-:W-:Y:S05]  /*3040*/  BSYNC B1 ;  /* 0x0000000000017941 */ /* 0x000fea0003800000 */
.L_x_87:
        /* <DEDUP_REMOVED lines=11> */
.L_x_90:
[----:B------:R-:W-:Y:S05]  /*3100*/  BSYNC B1 ;  /* 0x0000000000017941 */ /* 0x000fea0003800000 */
.L_x_89:
[----:B-1----:R-:W-:Y:S01]  /*3110*/  @!P4 IMAD R3, R50, R155, R12 ;  /* 0x0000009b3203c224 */ /* 0x002fe200078e020c */
[----:B------:R-:W-:Y:S04]  /*3120*/  BSSY B1, `(.L_x_91) ;  /* 0x0000006000017945 */ /* 0x000fe80003800000 */
[----:B------:R1:W-:Y:S01]  /*3130*/  @!P4 STG.E.U8 desc[UR36][R6.64+0x30], R3 ;  /* 0x000030030600c986 */ /* 0x0003e2000c101124 */
[----:B------:R-:W-:Y:S05]  /*3140*/  @P3 BRA `(.L_x_92) ;  /* 0x00000000000c3947 */ /* 0x000fea0003800000 */
[----:B--2---:R-:W1:Y:S02]  /*3150*/  LDG.E.U8 R157, desc[UR36][R10.64+0x31] ;  /* 0x000031240a9d7981 */ /* 0x004e64000c1e1100 */
[----:B-1----:R-:W-:-:S05]  /*3160*/  PRMT R3, R157, 0x8880, RZ ;  /* 0x000088809d037816 */ /* 0x002fca00000000ff */
[----:B------:R-:W-:-:S07]  /*3170*/  IMAD R12, R3, R156, RZ ;  /* 0x0000009c030c7224 */ /* 0x000fce00078e02ff */
.L_x_92:
[----:B------:R-:W-:Y:S05]  /*3180*/  BSYNC B1 ;  /* 0x0000000000017941 */ /* 0x000fea0003800000 */
.L_x_91:
[----:B------:R-:W-:Y:S01]  /*3190*/  @!P3 IMAD R51, R51, R155, R12 ;  /* 0x0000009b3333b224 */ /* 0x000fe200078e020c */
[----:B------:R-:W-:Y:S04]  /*31a0*/  BSSY B1, `(.L_x_93) ;  /* 0x0000006000017945 */ /* 0x000fe80003800000 */
[----:B------:R0:W-:Y:S01]  /*31b0*/  @!P3 STG.E.U8 desc[UR36][R6.64+0x31], R51 ;  /* 0x000031330600b986 */ /* 0x0001e2000c101124 */
[----:B------:R-:W-:Y:S05]  /*31c0*/  @P5 BRA `(.L_x_94) ;  /* 0x00000000000c5947 */ /* 0x000fea0003800000 */
[----:B--2---:R-:W1:Y:S02]  /*31d0*/  LDG.E.U8 R157, desc[UR36][R8.64+0x38] ;  /* 0x00003824089d7981 */ /* 0x004e64000c1e1100 */
[----:B-1----:R-:W-:-:S05]  /*31e0*/  PRMT R3, R157, 0x8880, RZ ;  /* 0x000088809d037816 */ /* 0x002fca00000000ff */
[----:B------:R-:W-:-:S07]  /*31f0*/  IMAD R12, R3, R156, RZ ;  /* 0x0000009c030c7224 */ /* 0x000fce00078e02ff */
.L_x_94:
[----:B------:R-:W-:Y:S05]  /*3200*/  BSYNC B1 ;  /* 0x0000000000017941 */ /* 0x000fea0003800000 */
.L_x_93:
[----:B-1----:R-:W-:Y:S01]  /*3210*/  @!P5 IMAD R3, R52, R155, R12 ;  /* 0x0000009b3403d224 */ /* 0x002fe200078e020c */
[----:B------:R-:W-:Y:S04]  /*3220*/  BSSY B1, `(.L_x_95) ;  /* 0x0000006000017945 */ /* 0x000fe80003800000 */
[----:B------:R1:W-:Y:S01]  /*3230*/  @!P5 STG.E.U8 desc[UR36][R4.64+0x38], R3 ;  /* 0x000038030400d986 */ /* 0x0003e2000c101124 */
[----:B------:R-:W-:Y:S05]  /*3240*/  @P2 BRA `(.L_x_96) ;  /* 0x00000000000c2947 */ /* 0x000fea0003800000 */
[----:B--2---:R-:W1:Y:S02]  /*3250*/  LDG.E.U8 R157, desc[UR36][R8.64+0x39] ;  /* 0x00003924089d7981 */ /* 0x004e64000c1e1100 */
[----:B-1----:R-:W-:-:S05]  /*3260*/  PRMT R3, R157, 0x8880, RZ ;  /* 0x000088809d037816 */ /* 0x002fca00000000ff */
[----:B------:R-:W-:-:S07]  /*3270*/  IMAD R12, R3, R156, RZ ;  /* 0x0000009c030c7224 */ /* 0x000fce00078e02ff */
.L_x_96:
[----:B------:R-:W-:Y:S05]  /*3280*/  BSYNC B1 ;  /* 0x0000000000017941 */ /* 0x000fea0003800000 */
.L_x_95:
        /* <DEDUP_REMOVED lines=11> */
.L_x_98:
[----:B------:R-:W-:Y:S05]  /*3340*/  BSYNC B1 ;  /* 0x0000000000017941 */ /* 0x000fea0003800000 */
.L_x_97:
[----:B-1----:R-:W-:Y:S01]  /*3350*/  @!P4 IMAD R3, R54, R155, R12 ;  /* 0x0000009b3603c224 */ /* 0x002fe200078e020c */
[----:B------:R-:W-:Y:S04]  /*3360*/  BSSY B1, `(.L_x_99) ;  /* 0x0000006000017945 */ /* 0x000fe80003800000 */
[----:B------:R1:W-:Y:S01]  /*3370*/  @!P4 STG.E.U8 desc[UR36][R6.64+0x38], R3 ;  /* 0x000038030600c986 */ /* 0x0003e2000c101124 */
[----:B------:R-:W-:Y:S05]  /*3380*/  @P3 BRA `(.L_x_100) ;  /* 0x00000000000c3947 */ /* 0x000fea0003800000 */
[----:B--2---:R-:W1:Y:S02]  /*3390*/  LDG.E.U8 R157, desc[UR36][R10.64+0x39] ;  /* 0x000039240a9d7981 */ /* 0x004e64000c1e1100 */
[----:B-1----:R-:W-:-:S05]  /*33a0*/  PRMT R3, R157, 0x8880, RZ ;  /* 0x000088809d037816 */ /* 0x002fca00000000ff */
[----:B------:R-:W-:-:S07]  /*33b0*/  IMAD R12, R3, R156, RZ ;  /* 0x0000009c030c7224 */ /* 0x000fce00078e02ff */
.L_x_100:
[----:B------:R-:W-:Y:S05]  /*33c0*/  BSYNC B1 ;  /* 0x0000000000017941 */ /* 0x000fea0003800000 */
.L_x_99:
[----:B------:R-:W-:Y:S01]  /*33d0*/  @!P3 IMAD R55, R55, R155, R12 ;  /* 0x0000009b3737b224 */ /* 0x000fe200078e020c */
[----:B------:R-:W-:Y:S04]  /*33e0*/  BSSY B1, `(.L_x_101) ;  /* 0x0000006000017945 */ /* 0x000fe80003800000 */
[----:B------:R0:W-:Y:S01]  /*33f0*/  @!P3 STG.E.U8 desc[UR36][R6.64+0x39], R55 ;  /* 0x000039370600b986 */ /* 0x0001e2000c101124 */
[----:B------:R-:W-:Y:S05]  /*3400*/  @P5 BRA `(.L_x_102) ;  /* 0x00000000000c5947 */ /* 0x000fea0003800000 */
[----:B--2---:R-:W1:Y:S02]  /*3410*/  LDG.E.U8 R157, desc[UR36][R8.64+0x40] ;  /* 0x00004024089d7981 */ /* 0x004e64000c1e1100 */
[----:B-1----:R-:W-:-:S05]  /*3420*/  PRMT R3, R157, 0x8880, RZ ;  /* 0x000088809d037816 */ /* 0x002fca00000000ff */
[----:B------:R-:W-:-:S07]  /*3430*/  IMAD R12, R3, R156, RZ ;  /* 0x0000009c030c7224 */ /* 0x000fce00078e02ff */
.L_x_102:
[----:B------:R-:W-:Y:S05]  /*3440*/  BSYNC B1 ;  /* 0x0000000000017941 */ /* 0x000fea0003800000 */
.L_x_101:
[----:B-1----:R-:W-:Y:S01]  /*3450*/  @!P5 IMAD R3, R56, R155, R12 ;  /* 0x0000009b3803d224 */ /* 0x002fe200078e020c */
[----:B------:R-:W-:Y:S04]  /*3460*/  BSSY B1, `(.L_x_103) ;  /* 0x0000006000017945 */ /* 0x000fe80003800000 */
[----:B------:R1:W-:Y:S01]  /*3470*/  @!P5 STG.E.U8 desc[UR36][R4.64+0x40], R3 ;  /* 0x000040030400d986 */ /* 0x0003e2000c101124 */
[----:B------:R-:W-:Y:S05]  /*3480*/  @P2 BRA `(.L_x_104) ;  /* 0x00000000000c2947 */ /* 0x000fea0003800000 */
[----:B--2---:R-:W1:Y:S02]  /*3490*/  LDG.E.U8 R157, desc[UR36][R8.64+0x41] ;  /* 0x00004124089d7981 */ /* 0x004e64000c1e1100 */
[----:B-1----:R-:W-:-:S05]  /*34a0*/  PRMT R3, R157, 0x8880, RZ ;  /* 0x000088809d037816 */ /* 0x002fca00000000ff */
[----:B------:R-:W-:-:S07]  /*34b0*/  IMAD R12, R3, R156, RZ ;  /* 0x0000009c030c7224 */ /* 0x000fce00078e02ff */
.L_x_104:
[----:B------:R-:W-:Y:S05]  /*34c0*/  BSYNC B1 ;  /* 0x0000000000017941 */ /* 0x000fea0003800000 */
.L_x_103:
        /* <DEDUP_REMOVED lines=11> */
.L_x_106:
[----:B------:R-:W-:Y:S05]  /*3580*/  BSYNC B1 ;  /* 0x0000000000017941 */ /* 0x000fea0003800000 */
.L_x_105:
[----:B-1----:R-:W-:Y:S01]  /*3590*/  @!P4 IMAD R3, R58, R155, R12 ;  /* 0x0000009b3a03c224 */ /* 0x002fe200078e020c */
[----:B------:R-:W-:Y:S04]  /*35a0*/  BSSY B1, `(.L_x_107) ;  /* 0x0000006000017945 */ /* 0x000fe80003800000 */
[----:B------:R1:W-:Y:S01]  /*35b0*/  @!P4 STG.E.U8 desc[UR36][R6.64+0x40], R3 ;  /* 0x000040030600c986 */ /* 0x0003e2000c101124 */
[----:B------:R-:W-:Y:S05]  /*35c0*/  @P3 BRA `(.L_x_108) ;  /* 0x00000000000c3947 */ /* 0x000fea0003800000 */
[----:B--2---:R-:W1:Y:S02]  /*35d0*/  LDG.E.U8 R157, desc[UR36][R10.64+0x41] ;  /* 0x000041240a9d7981 */ /* 0x004e64000c1e1100 */
[----:B-1----:R-:W-:-:S05]  /*35e0*/  PRMT R3, R157, 0x8880, RZ ;  /* 0x000088809d037816 */ /* 0x002fca00000000ff */
[----:B------:R-:W-:-:S07]  /*35f0*/  IMAD R12, R3, R156, RZ ;  /* 0x0000009c030c7224 */ /* 0x000fce00078e02ff */
.L_x_108:
[----:B------:R-:W-:Y:S05]  /*3600*/  BSYNC B1 ;  /* 0x0000000000017941 */ /* 0x000fea0003800000 */
.L_x_107:
[----:B------:R-:W-:Y:S01]  /*3610*/  @!P3 IMAD R59, R59, R155, R12 ;  /* 0x0000009b3b3bb224 */ /* 0x000fe200078e020c */
[----:B------:R-:W-:Y:S04]  /*3620*/  BSSY B1, `(.L_x_109) ;  /* 0x0000006000017945 */ /* 0x000fe80003800000 */
[----:B------:R0:W-:Y:S01]  /*3630*/  @!P3 STG.E.U8 desc[UR36][R6.64+0x41], R59 ;  /* 0x0000413b0600b986 */ /* 0x0001e2000c101124 */
[----:B------:R-:W-:Y:S05]  /*3640*/  @P5 BRA `(.L_x_110) ;  /* 0x00000000000c5947 */ /* 0x000fea0003800000 */
[----:B--2---:R-:W1:Y:S02]  /*3650*/  LDG.E.U8 R157, desc[UR36][R8.64+0x48] ;  /* 0x00004824089d7981 */ /* 0x004e64000c1e1100 */
[----:B-1----:R-:W-:-:S05]  /*3660*/  PRMT R3, R157, 0x8880, RZ ;  /* 0x000088809d037816 */ /* 0x002fca00000000ff */
[----:B------:R-:W-:-:S07]  /*3670*/  IMAD R12, R3, R156, RZ ;  /* 0x0000009c030c7224 */ /* 0x000fce00078e02ff */
.L_x_110:
[----:B------:R-:W-:Y:S05]  /*3680*/  BSYNC B1 ;  /* 0x0000000000017941 */ /* 0x000fea0003800000 */
.L_x_109:
[----:B-1----:R-:W-:Y:S01]  /*3690*/  @!P5 IMAD R3, R60, R155, R12 ;  /* 0x0000009b3c03d224 */ /* 0x002fe200078e020c */
[----:B------:R-:W-:Y:S04]  /*36a0*/  BSSY B1, `(.L_x_111) ;  /* 0x0000006000017945 */ /* 0x000fe80003800000 */
[----:B------:R1:W-:Y:S01]  /*36b0*/  @!P5 STG.E.U8 desc[UR36][R4.64+0x48], R3 ;  /* 0x000048030400d986 */ /* 0x0003e2000c101124 */
[----:B------:R-:W-:Y:S05]  /*36c0*/  @P2 BRA `(.L_x_112) ;  /* 0x00000000000c2947 */ /* 0x000fea0003800000 */
[----:B--2---:R-:W1:Y:S02]  /*36d0*/  LDG.E.U8 R157, desc[UR36][R8.64+0x49] ;  /* 0x00004924089d7981 */ /* 0x004e64000c1e1100 */
[----:B-1----:R-:W-:-:S05]  /*36e0*/  PRMT R3, R157, 0x8880, RZ ;  /* 0x000088809d037816 */ /* 0x002fca00000000ff */
[----:B------:R-:W-:-:S07]  /*36f0*/  IMAD R12, R3, R156, RZ ;  /* 0x0000009c030c7224 */ /* 0x000fce00078e02ff */
.L_x_112:
[----:B------:R-:W-:Y:S05]  /*3700*/  BSYNC B1 ;  /* 0x0000000000017941 */ /* 0x000fea0003800000 */
.L_x_111:
        /* <DEDUP_REMOVED lines=11> */
.L_x_114:
[----:B------:R-:W-:Y:S05]  /*37c0*/  BSYNC B1 ;  /* 0x0000000000017941 */ /* 0x000fea0003800000 */
.L_x_113:
[----:B-1----:R-:W-:Y:S01]  /*37d0*/  @!P4 IMAD R3, R62, R155, R12 ;  /* 0x0000009b3e03c224 */ /* 0x002fe200078e020c */
[----:B------:R-:W-:Y:S04]  /*37e0*/  BSSY B1, `(.L_x_115) ;  /* 0x0000006000017945 */ /* 0x000fe80003800000 */
[----:B------:R1:W-:Y:S01]  /*37f0*/  @!P4 STG.E.U8 desc[UR36][R6.64+0x48], R3 ;  /* 0x000048030600c986 */ /* 0x0003e2000c101124 */
[----:B------:R-:W-:Y:S05]  /*3800*/  @P3 BRA `(.L_x_116) ;  /* 0x00000000000c3947 */ /* 0x000fea0003800000 */
[----:B--2---:R-:W1:Y:S02]  /*3810*/  LDG.E.U8 R157, desc[UR36][R10.64+0x49] ;  /* 0x000049240a9d7981 */ /* 0x004e64000c1e1100 */
[----:B-1----:R-:W-:-:S05]  /*3820*/  PRMT R3, R157, 0x8880, RZ ;  /* 0x000088809d037816 */ /* 0x002fca00000000ff */
[----:B------:R-:W-:-:S07]  /*3830*/  IMAD R12, R3, R156, RZ ;  /* 0x0000009c030c7224 */ /* 0x000fce00078e02ff */
.L_x_116:
[----:B------:R-:W-:Y:S05]  /*3840*/  BSYNC B1 ;  /* 0x0000000000017941 */ /* 0x000fea0003800000 */
.L_x_115:
[----:B------:R-:W-:Y:S01]  /*3850*/  @!P3 IMAD R63, R63, R155, R12 ;  /* 0x0000009b3f3fb224 */ /* 0x000fe200078e020c */
[----:B------:R-:W-:Y:S04]  /*3860*/  BSSY B1, `(.L_x_117) ;  /* 0x0000006000017945 */ /* 0x000fe80003800000 */
[----:B------:R0:W-:Y:S01]  /*3870*/  @!P3 STG.E.U8 desc[UR36][R6.64+0x49], R63 ;  /* 0x0000493f0600b986 */ /* 0x0001e2000c101124 */
[----:B------:R-:W-:Y:S05]  /*3880*/  @P5 BRA `(.L_x_118) ;  /* 0x00000000000c5947 */ /* 0x000fea0003800000 */
[----:B--2---:R-:W1:Y:S02]  /*3890*/  LDG.E.U8 R157, desc[UR36][R8.64+0x50] ;  /* 0x00005024089d7981 */ /* 0x004e64000c1e1100 */
[----:B-1----:R-:W-:-:S05]  /*38a0*/  PRMT R3, R157, 0x8880, RZ ;  /* 0x000088809d037816 */ /* 0x002fca00000000ff */
[----:B------:R-:W-:-:S07]  /*38b0*/  IMAD R12, R3, R156, RZ ;  /* 0x0000009c030c7224 */ /* 0x000fce00078e02ff */
.L_x_118:
[----:B------:R-:W-:Y:S05]  /*38c0*/  BSYNC B1 ;  /* 0x0000000000017941 */ /* 0x000fea0003800000 */
.L_x_117:
[----:B-1----:R-:W-:Y:S01]  /*38d0*/  @!P5 IMAD R3, R64, R155, R12 ;  /* 0x0000009b4003d224 */ /* 0x002fe200078e020c */
[----:B------:R-:W-:Y:S04]  /*38e0*/  BSSY B1, `(.L_x_119) ;  /* 0x0000006000017945 */ /* 0x000fe80003800000 */
[----:B------:R1:W-:Y:S01]  /*38f0*/  @!P5 STG.E.U8 desc[UR36][R4.64+0x50], R3 ;  /* 0x000050030400d986 */ /* 0x0003e2000c101124 */
[----:B------:R-:W-:Y:S05]  /*3900*/  @P2 BRA `(.L_x_120) ;  /* 0x00000000000c2947 */ /* 0x000fea0003800000 */
[----:B--2---:R-:W1:Y:S02]  /*3910*/  LDG.E.U8 R157, desc[UR36][R8.64+0x51] ;  /* 0x00005124089d7981 */ /* 0x004e64000c1e1100 */
[----:B-1----:R-:W-:-:S05]  /*3920*/  PRMT R3, R157, 0x8880, RZ ;  /* 0x000088809d037816 */ /* 0x002fca00000000ff */
[----:B------:R-:W-:-:S07]  /*3930*/  IMAD R12, R3, R156, RZ ;  /* 0x0000009c030c7224 */ /* 0x000fce00078e02ff */
.L_x_120:
[----:B------:R-:W-:Y:S05]  /*3940*/  BSYNC B1 ;  /* 0x0000000000017941 */ /* 0x000fea0003800000 */
.L_x_119:
        /* <DEDUP_REMOVED lines=11> */
.L_x_122:
[----:B------:R-:W-:Y:S05]  /*3a00*/  BSYNC B1 ;  /* 0x0000000000017941 */ /* 0x000fea0003800000 */
.L_x_121:
[----:B-1----:R-:W-:Y:S01]  /*3a10*/  @!P4 IMAD R3, R66, R155, R12 ;  /* 0x0000009b4203c224 */ /* 0x002fe200078e020c */
[----:B------:R-:W-:Y:S04]  /*3a20*/  BSSY B1, `(.L_x_123) ;  /* 0x0000006000017945 */ /* 0x000fe80003800000 */
[----:B------:R1:W-:Y:S01]  /*3a30*/  @!P4 STG.E.U8 desc[UR36][R6.64+0x50], R3 ;  /* 0x000050030600c986 */ /* 0x0003e2000c101124 */
[----:B------:R-:W-:Y:S05]  /*3a40*/  @P3 BRA `(.L_x_124) ;  /* 0x00000000000c3947 */ /* 0x000fea0003800000 */
[----:B--2---:R-:W1:Y:S02]  /*3a50*/  LDG.E.U8 R157, desc[UR36][R10.64+0x51] ;  /* 0x000051240a9d7981 */ /* 0x004e64000c1e1100 */
[----:B-1----:R-:W-:-:S05]  /*3a60*/  PRMT R3, R157, 0x8880, RZ ;  /* 0x000088809d037816 */ /* 0x002fca00000000ff */
[----:B------:R-:W-:-:S07]  /*3a70*/  IMAD R12, R3, R156, RZ ;  /* 0x0000009c030c7224 */ /* 0x000fce00078e02ff */
.L_x_124:
[----:B------:R-:W-:Y:S05]  /*3a80*/  BSYNC B1 ;  /* 0x0000000000017941 */ /* 0x000fea0003800000 */
.L_x_123:
[----:B------:R-:W-:Y:S01]  /*3a90*/  @!P3 IMAD R67, R67, R155, R12 ;  /* 0x0000009b4343b224 */ /* 0x000fe200078e020c */
[----:B------:R-:W-:Y:S04]  /*3aa0*/  BSSY B1, `(.L_x_125) ;  /* 0x0000006000017945 */ /* 0x000fe80003800000 */
[----:B------:R0:W-:Y:S01]  /*3ab0*/  @!P3 STG.E.U8 desc[UR36][R6.64+0x51], R67 ;  /* 0x000051430600b986 */ /* 0x0001e2000c101124 */
[----:B------:R-:W-:Y:S05]  /*3ac0*/  @P5 BRA `(.L_x_126) ;  /* 0x00000000000c5947 */ /* 0x000fea0003800000 */
[----:B--2---:R-:W1:Y:S02]  /*3ad0*/  LDG.E.U8 R157, desc[UR36][R8.64+0x58] ;  /* 0x00005824089d7981 */ /* 0x004e64000c1e1100 */
[----:B-1----:R-:W-:-:S05]  /*3ae0*/  PRMT R3, R157, 0x8880, RZ ;  /* 0x000088809d037816 */ /* 0x002fca00000000ff */
[----:B------:R-:W-:-:S07]  /*3af0*/  IMAD R12, R3, R156, RZ ;  /* 0x0000009c030c7224 */ /* 0x000fce00078e02ff */
.L_x_126:
[----:B------:R-:W-:Y:S05]  /*3b00*/  BSYNC B1 ;  /* 0x0000000000017941 */ /* 0x000fea0003800000 */
.L_x_125:
[----:B-1----:R-:W-:Y:S01]  /*3b10*/  @!P5 IMAD R3, R68, R155, R12 ;  /* 0x0000009b4403d224 */ /* 0x002fe200078e020c */
[----:B------:R-:W-:Y:S04]  /*3b20*/  BSSY B1, `(.L_x_127) ;  /* 0x0000006000017945 */ /* 0x000fe80003800000 */
[----:B------:R1:W-:Y:S01]  /*3b30*/  @!P5 STG.E.U8 desc[UR36][R4.64+0x58], R3 ;  /* 0x000058030400d986 */ /* 0x0003e2000c101124 */
[----:B------:R-:W-:Y:S05]  /*3b40*/  @P2 BRA `(.L_x_128) ;  /* 0x00000000000c2947 */ /* 0x000fea0003800000 */
[----:B--2---:R-:W1:Y:S02]  /*3b50*/  LDG.E.U8 R157, desc[UR36][R8.64+0x59] ;  /* 0x00005924089d7981 */ /* 0x004e64000c1e1100 */
[----:B-1----:R-:W-:-:S05]  /*3b60*/  PRMT R3, R157, 0x8880, RZ ;  /* 0x000088809d037816 */ /* 0x002fca00000000ff */
[----:B------:R-:W-:-:S07]  /*3b70*/  IMAD R12, R3, R156, RZ ;  /* 0x0000009c030c7224 */ /* 0x000fce00078e02ff */
.L_x_128:
[----:B------:R-:W-:Y:S05]  /*3b80*/  BSYNC B1 ;  /* 0x0000000000017941 */ /* 0x000fea0003800000 */
.L_x_127:
        /* <DEDUP_REMOVED lines=11> */
.L_x_130:
[----:B------:R-:W-:Y:S05]  /*3c40*/  BSYNC B1 ;  /* 0x0000000000017941 */ /* 0x000fea0003800000 */
.L_x_129:
[----:B-1----:R-:W-:Y:S01]  /*3c50*/  @!P4 IMAD R3, R70, R155, R12 ;  /* 0x0000009b4603c224 */ /* 0x002fe200078e020c */
[----:B------:R-:W-:Y:S04]  /*3c60*/  BSSY B1, `(.L_x_131) ;  /* 0x0000006000017945 */ /* 0x000fe80003800000 */
[----:B------:R1:W-:Y:S01]  /*3c70*/  @!P4 STG.E.U8 desc[UR36][R6.64+0x58], R3 ;  /* 0x000058030600c986 */ /* 0x0003e2000c101124 */
[----:B------:R-:W-:Y:S05]  /*3c80*/  @P3 BRA `(.L_x_132) ;  /* 0x00000000000c3947 */ /* 0x000fea0003800000 */
[----:B--2---:R-:W1:Y:S02]  /*3c90*/  LDG.E.U8 R157, desc[UR36][R10.64+0x59] ;  /* 0x000059240a9d7981 */ /* 0x004e64000c1e1100 */
[----:B-1----:R-:W-:-:S05]  /*3ca0*/  PRMT R3, R157, 0x8880, RZ ;  /* 0x000088809d037816 */ /* 0x002fca00000000ff */
[----:B------:R-:W-:-:S07]  /*3cb0*/  IMAD R12, R3, R156, RZ ;  /* 0x0000009c030c7224 */ /* 0x000fce00078e02ff */
.L_x_132:
[----:B------:R-:W-:Y:S05]  /*3cc0*/  BSYNC B1 ;  /* 0x0000000000017941 */ /* 0x000fea0003800000 */
.L_x_131:
[----:B------:R-:W-:Y:S01]  /*3cd0*/  @!P3 IMAD R71, R71, R155, R12 ;  /* 0x0000009b4747b224 */ /* 0x000fe200078e020c */
[----:B------:R-:W-:Y:S04]  /*3ce0*/  BSSY B1, `(.L_x_133) ;  /* 0x0000006000017945 */ /* 0x000fe80003800000 */
[----:B------:R0:W-:Y:S01]  /*3cf0*/  @!P3 STG.E.U8 desc[UR36][R6.64+0x59], R71 ;  /* 0x000059470600b986 */ /* 0x0001e2000c101124 */
[----:B------:R-:W-:Y:S05]  /*3d00*/  @P5 BRA `(.L_x_134) ;  /* 0x00000000000c5947 */ /* 0x000fea0003800000 */
[----:B--2---:R-:W1:Y:S02]  /*3d10*/  LDG.E.U8 R157, desc[UR36][R8.64+0x60] ;  /* 0x00006024089d7981 */ /* 0x004e64000c1e1100 */
[----:B-1----:R-:W-:-:S05]  /*3d20*/  PRMT R3, R157, 0x8880, RZ ;  /* 0x000088809d037816 */ /* 0x002fca00000000ff */
[----:B------:R-:W-:-:S07]  /*3d30*/  IMAD R12, R3, R156, RZ ;  /* 0x0000009c030c7224 */ /* 0x000fce00078e02ff */
.L_x_134:
[----:B------:R-:W-:Y:S05]  /*3d40*/  BSYNC B1 ;  /* 0x0000000000017941 */ /* 0x000fea0003800000 */
.L_x_133:
[----:B-1----:R-:W-:Y:S01]  /*3d50*/  @!P5 IMAD R3, R72, R155, R12 ;  /* 0x0000009b4803d224 */ /* 0x002fe200078e020c */
[----:B------:R-:W-:Y:S04]  /*3d60*/  BSSY B1, `(.L_x_135) ;  /* 0x0000006000017945 */ /* 0x000fe80003800000 */
[----:B------:R1:W-:Y:S01]  /*3d70*/  @!P5 STG.E.U8 desc[UR36][R4.64+0x60], R3 ;  /* 0x000060030400d986 */ /* 0x0003e2000c101124 */
[----:B------:R-:W-:Y:S05]  /*3d80*/  @P2 BRA `(.L_x_136) ;  /* 0x00000000000c2947 */ /* 0x000fea0003800000 */
[----:B--2---:R-:W1:Y:S02]  /*3d90*/  LDG.E.U8 R157, desc[UR36][R8.64+0x61] ;  /* 0x00006124089d7981 */ /* 0x004e64000c1e1100 */
[----:B-1----:R-:W-:-:S05]  /*3da0*/  PRMT R3, R157, 0x8880, RZ ;  /* 0x000088809d037816 */ /* 0x002fca00000000ff */
[----:B------:R-:W-:-:S07]  /*3db0*/  IMAD R12, R3, R156, RZ ;  /* 0x0000009c030c7224 */ /* 0x000fce00078e02ff */
.L_x_136:
[----:B------:R-:W-:Y:S05]  /*3dc0*/  BSYNC B1 ;  /* 0x0000000000017941 */ /* 0x000fea0003800000 */
.L_x_135:
        /* <DEDUP_REMOVED lines=11> */
.L_x_138:
[----:B------:R-:W-:Y:S05]  /*3e80*/  BSYNC B1 ;  /* 0x0000000000017941 */ /* 0x000fea0003800000 */
.L_x_137:
[----:B-1----:R-:W-:Y:S01]  /*3e90*/  @!P4 IMAD R3, R74, R155, R12 ;  /* 0x0000009b4a03c224 */ /* 0x002fe200078e020c */
[----:B------:R-:W-:Y:S04]  /*3ea0*/  BSSY B1, `(.L_x_139) ;  /* 0x0000006000017945 */ /* 0x000fe80003800000 */
[----:B------:R1:W-:Y:S01]  /*3eb0*/  @!P4 STG.E.U8 desc[UR36][R6.64+0x60], R3 ;  /* 0x000060030600c986 */ /* 0x0003e2000c101124 */
[----:B------:R-:W-:Y:S05]  /*3ec0*/  @P3 BRA `(.L_x_140) ;  /* 0x00000000000c3947 */ /* 0x000fea0003800000 */
[----:B--2---:R-:W1:Y:S02]  /*3ed0*/  LDG.E.U8 R157, desc[UR36][R10.64+0x61] ;  /* 0x000061240a9d7981 */ /* 0x004e64000c1e1100 */
[----:B-1----:R-:W-:-:S05]  /*3ee0*/  PRMT R3, R157, 0x8880, RZ ;  /* 0x000088809d037816 */ /* 0x002fca00000000ff */
[----:B------:R-:W-:-:S07]  /*3ef0*/  IMAD R12, R3, R156, RZ ;  /* 0x0000009c030c7224 */ /* 0x000fce00078e02ff */
.L_x_140:
[----:B------:R-:W-:Y:S05]  /*3f00*/  BSYNC B1 ;  /* 0x0000000000017941 */ /* 0x000fea0003800000 */
.L_x_139:
[----:B------:R-:W-:Y:S01]  /*3f10*/  @!P3 IMAD R75, R75, R155, R12 ;  /* 0x0000009b4b4bb224 */ /* 0x000fe200078e020c */
[----:B------:R-:W-:Y:S04]  /*3f20*/  BSSY B1, `(.L_x_141) ;  /* 0x0000006000017945 */ /* 0x000fe80003800000 */
[----:B------:R0:W-:Y:S01]  /*3f30*/  @!P3 STG.E.U8 desc[UR36][R6.64+0x61], R75 ;  /* 0x0000614b0600b986 */ /* 0x0001e2000c101124 */
[----:B------:R-:W-:Y:S05]  /*3f40*/  @P5 BRA `(.L_x_142) ;  /* 0x00000000000c5947 */ /* 0x000fea0003800000 */
[----:B--2---:R-:W1:Y:S02]  /*3f50*/  LDG.E.U8 R157, desc[UR36][R8.64+0x68] ;  /* 0x00006824089d7981 */ /* 0x004e64000c1e1100 */
[----:B-1----:R-:W-:-:S05]  /*3f60*/  PRMT R3, R157, 0x8880, RZ ;  /* 0x000088809d037816 */ /* 0x002fca00000000ff */
[----:B------:R-:W-:-:S07]  /*3f70*/  IMAD R12, R3, R156, RZ ;  /* 0x0000009c030c7224 */ /* 0x000fce00078e02ff */
.L_x_142:
[----:B------:R-:W-:Y:S05]  /*3f80*/  BSYNC B1 ;  /* 0x0000000000017941 */ /* 0x000fea0003800000 */
.L_x_141:
[----:B-1----:R-:W-:Y:S01]  /*3f90*/  @!P5 IMAD R3, R76, R155, R12 ;  /* 0x0000009b4c03d224 */ /* 0x002fe200078e020c */
[----:B------:R-:W-:Y:S04]  /*3fa0*/  BSSY B1, `(.L_x_143) ;  /* 0x0000006000017945 */ /* 0x000fe80003800000 */
[----:B------:R1:W-:Y:S01]  /*3fb0*/  @!P5 STG.E.U8 desc[UR36][R4.64+0x68], R3 ;  /* 0x000068030400d986 */ /* 0x0003e2000c101124 */
[----:B------:R-:W-:Y:S05]  /*3fc0*/  @P2 BRA `(.L_x_144) ;  /* 0x00000000000c2947 */ /* 0x000fea0003800000 */
[----:B--2---:R-:W1:Y:S02]  /*3fd0*/  LDG.E.U8 R157, desc[UR36][R8.64+0x69] ;  /* 0x00006924089d7981 */ /* 0x004e64000c1e1100 */
[----:B-1----:R-:W-:-:S05]  /*3fe0*/  PRMT R3, R157, 0x8880, RZ ;  /* 0x000088809d037816 */ /* 0x002fca00000000ff */
[----:B------:R-:W-:-:S07]  /*3ff0*/  IMAD R12, R3, R156, RZ ;  /* 0x0000009c030c7224 */ /* 0x000fce00078e02ff */
.L_x_144:
[----:B------:R-:W-:Y:S05]  /*4000*/  BSYNC B1 ;  /* 0x0000000000017941 */ /* 0x000fea0003800000 */
.L_x_143:
        /* <DEDUP_REMOVED lines=11> */
.L_x_146:
[----:B------:R-:W-:Y:S05]  /*40c0*/  BSYNC B1 ;  /* 0x0000000000017941 */ /* 0x000fea0003800000 */
.L_x_145:
[----:B-1----:R-:W-:Y:S01]  /*40d0*/  @!P4 IMAD R3, R78, R155, R12 ;  /* 0x0000009b4e03c224 */ /* 0x002fe200078e020c */
[----:B------:R-:W-:Y:S04]  /*40e0*/  BSSY B1, `(.L_x_147) ;  /* 0x0000006000017945 */ /* 0x000fe80003800000 */
[----:B------:R1:W-:Y:S01]  /*40f0*/  @!P4 STG.E.U8 desc[UR36][R6.64+0x68], R3 ;  /* 0x000068030600c986 */ /* 0x0003e2000c101124 */
[----:B------:R-:W-:Y:S05]  /*4100*/  @P3 BRA `(.L_x_148) ;  /* 0x00000000000c3947 */ /* 0x000fea0003800000 */
[----:B--2---:R-:W1:Y:S02]  /*4110*/  LDG.E.U8 R157, desc[UR36][R10.64+0x69] ;  /* 0x000069240a9d7981 */ /* 0x004e64000c1e1100 */
[----:B-1----:R-:W-:-:S05]  /*4120*/  PRMT R3, R157, 0x8880, RZ ;  /* 0x000088809d037816 */ /* 0x002fca00000000ff */
[----:B------:R-:W-:-:S07]  /*4130*/  IMAD R12, R3, R156, RZ ;  /* 0x0000009c030c7224 */ /* 0x000fce00078e02ff */
.L_x_148:
[----:B------:R-:W-:Y:S05]  /*4140*/  BSYNC B1 ;  /* 0x0000000000017941 */ /* 0x000fea0003800000 */
.L_x_147:
[----:B------:R-:W-:Y:S01]  /*4150*/  @!P3 IMAD R79, R79, R155, R12 ;  /* 0x0000009b4f4fb224 */ /* 0x000fe200078e020c */
[----:B------:R-:W-:Y:S04]  /*4160*/  BSSY B1, `(.L_x_149) ;  /* 0x0000006000017945 */ /* 0x000fe80003800000 */
[----:B------:R0:W-:Y:S01]  /*4170*/  @!P3 STG.E.U8 desc[UR36][R6.64+0x69], R79 ;  /* 0x0000694f0600b986 */ /* 0x0001e2000c101124 */
[----:B------:R-:W-:Y:S05]  /*4180*/  @P5 BRA `(.L_x_150) ;  /* 0x00000000000c5947 */ /* 0x000fea0003800000 */
[----:B--2---:R-:W1:Y:S02]  /*4190*/  LDG.E.U8 R157, desc[UR36][R8.64+0x70] ;  /* 0x00007024089d7981 */ /* 0x004e64000c1e1100 */
[----:B-1----:R-:W-:-:S05]  /*41a0*/  PRMT R3, R157, 0x8880, RZ ;  /* 0x000088809d037816 */ /* 0x002fca00000000ff */
[----:B------:R-:W-:-:S07]  /*41b0*/  IMAD R12, R3, R156, RZ ;  /* 0x0000009c030c7224 */ /* 0x000fce00078e02ff */
.L_x_150:
[----:B------:R-:W-:Y:S05]  /*41c0*/  BSYNC B1 ;  /* 0x0000000000017941 */ /* 0x000fea0003800000 */
.L_x_149:
[----:B-1----:R-:W-:Y:S01]  /*41d0*/  @!P5 IMAD R3, R80, R155, R12 ;  /* 0x0000009b5003d224 */ /* 0x002fe200078e020c */
[----:B------:R-:W-:Y:S04]  /*41e0*/  BSSY B1, `(.L_x_151) ;  /* 0x0000006000017945 */ /* 0x000fe80003800000 */
[----:B------:R1:W-:Y:S01]  /*41f0*/  @!P5 STG.E.U8 desc[UR36][R4.64+0x70], R3 ;  /* 0x000070030400d986 */ /* 0x0003e2000c101124 */
[----:B------:R-:W-:Y:S05]  /*4200*/  @P2 BRA `(.L_x_152) ;  /* 0x00000000000c2947 */ /* 0x000fea0003800000 */
[----:B--2---:R-:W1:Y:S02]  /*4210*/  LDG.E.U8 R157, desc[UR36][R8.64+0x71] ;  /* 0x00007124089d7981 */ /* 0x004e64000c1e1100 */
[----:B-1----:R-:W-:-:S05]  /*4220*/  PRMT R3, R157, 0x8880, RZ ;  /* 0x000088809d037816 */ /* 0x002fca00000000ff */
[----:B------:R-:W-:-:S07]  /*4230*/  IMAD R12, R3, R156, RZ ;  /* 0x0000009c030c7224 */ /* 0x000fce00078e02ff */
.L_x_152:
[----:B------:R-:W-:Y:S05]  /*4240*/  BSYNC B1 ;  /* 0x0000000000017941 */ /* 0x000fea0003800000 */
.L_x_151:
        /* <DEDUP_REMOVED lines=11> */
.L_x_154:
[----:B------:R-:W-:Y:S05]  /*4300*/  BSYNC B1 ;  /* 0x0000000000017941 */ /* 0x000fea0003800000 */
.L_x_153:
[----:B-1----:R-:W-:Y:S01]  /*4310*/  @!P4 IMAD R3, R82, R155, R12 ;  /* 0x0000009b5203c224 */ /* 0x002fe200078e020c */
[----:B------:R-:W-:Y:S04]  /*4320*/  BSSY B1, `(.L_x_155) ;  /* 0x0000006000017945 */ /* 0x000fe80003800000 */
[----:B------:R1:W-:Y:S01]  /*4330*/  @!P4 STG.E.U8 desc[UR36][R6.64+0x70], R3 ;  /* 0x000070030600c986 */ /* 0x0003e2000c101124 */
[----:B------:R-:W-:Y:S05]  /*4340*/  @P3 BRA `(.L_x_156) ;  /* 0x00000000000c3947 */ /* 0x000fea0003800000 */
[----:B--2---:R-:W1:Y:S02]  /*4350*/  LDG.E.U8 R157, desc[UR36][R10.64+0x71] ;  /* 0x000071240a9d7981 */ /* 0x004e64000c1e1100 */
[----:B-1----:R-:W-:-:S05]  /*4360*/  PRMT R3, R157, 0x8880, RZ ;  /* 0x000088809d037816 */ /* 0x002fca00000000ff */
[----:B------:R-:W-:-:S07]  /*4370*/  IMAD R12, R3, R156, RZ ;  /* 0x0000009c030c7224 */ /* 0x000fce00078e02ff */
.L_x_156:
[----:B------:R-:W-:Y:S05]  /*4380*/  BSYNC B1 ;  /* 0x0000000000017941 */ /* 0x000fea0003800000 */
.L_x_155:
[----:B------:R-:W-:Y:S01]  /*4390*/  @!P3 IMAD R83, R83, R155, R12 ;  /* 0x0000009b5353b224 */ /* 0x000fe200078e020c */
[----:B------:R-:W-:Y:S04]  /*43a0*/  BSSY B1, `(.L_x_157) ;  /* 0x0000006000017945 */ /* 0x000fe80003800000 */
[----:B------:R0:W-:Y:S01]  /*43b0*/  @!P3 STG.E.U8 desc[UR36][R6.64+0x71], R83 ;  /* 0x000071530600b986 */ /* 0x0001e2000c101124 */
[----:B------:R-:W-:Y:S05]  /*43c0*/  @P5 BRA `(.L_x_158) ;  /* 0x00000000000c5947 */ /* 0x000fea0003800000 */
[----:B--2---:R-:W1:Y:S02]  /*43d0*/  LDG.E.U8 R157, desc[UR36][R8.64+0x78] ;  /* 0x00007824089d7981 */ /* 0x004e64000c1e1100 */
[----:B-1----:R-:W-:-:S05]  /*43e0*/  PRMT R3, R157, 0x8880, RZ ;  /* 0x000088809d037816 */ /* 0x002fca00000000ff */
[----:B------:R-:W-:-:S07]  /*43f0*/  IMAD R12, R3, R156, RZ ;  /* 0x0000009c030c7224 */ /* 0x000fce00078e02ff */
.L_x_158:
[----:B------:R-:W-:Y:S05]  /*4400*/  BSYNC B1 ;  /* 0x0000000000017941 */ /* 0x000fea0003800000 */
.L_x_157:
[----:B-1----:R-:W-:Y:S01]  /*4410*/  @!P5 IMAD R3, R84, R155, R12 ;  /* 0x0000009b5403d224 */ /* 0x002fe200078e020c */
[----:B------:R-:W-:Y:S04]  /*4420*/  BSSY B1, `(.L_x_159) ;  /* 0x0000006000017945 */ /* 0x000fe80003800000 */
[----:B------:R1:W-:Y:S01]  /*4430*/  @!P5 STG.E.U8 desc[UR36][R4.64+0x78], R3 ;  /* 0x000078030400d986 */ /* 0x0003e2000c101124 */
[----:B------:R-:W-:Y:S05]  /*4440*/  @P2 BRA `(.L_x_160) ;  /* 0x00000000000c2947 */ /* 0x000fea0003800000 */
[----:B--2---:R-:W1:Y:S02]  /*4450*/  LDG.E.U8 R157, desc[UR36][R8.64+0x79] ;  /* 0x00007924089d7981 */ /* 0x004e64000c1e1100 */
[----:B-1----:R-:W-:-:S05]  /*4460*/  PRMT R3, R157, 0x8880, RZ ;  /* 0x000088809d037816 */ /* 0x002fca00000000ff */
[----:B------:R-:W-:-:S07]  /*4470*/  IMAD R12, R3, R156, RZ ;  /* 0x0000009c030c7224 */ /* 0x000fce00078e02ff */
.L_x_160:
[----:B------:R-:W-:Y:S05]  /*4480*/  BSYNC B1 ;  /* 0x0000000000017941 */ /* 0x000fea0003800000 */
.L_x_159:
        /* <DEDUP_REMOVED lines=11> */
.L_x_162:
[----:B------:R-:W-:Y:S05]  /*4540*/  BSYNC B1 ;  /* 0x0000000000017941 */ /* 0x000fea0003800000 */
.L_x_161:
[----:B-1----:R-:W-:Y:S01]  /*4550*/  @!P4 IMAD R3, R86, R155, R12 ;  /* 0x0000009b5603c224 */ /* 0x002fe200078e020c */
[----:B------:R-:W-:Y:S04]  /*4560*/  BSSY B1, `(.L_x_163) ;  /* 0x0000006000017945 */ /* 0x000fe80003800000 */
[----:B------:R1:W-:Y:S01]  /*4570*/  @!P4 STG.E.U8 desc[UR36][R6.64+0x78], R3 ;  /* 0x000078030600c986 */ /* 0x0003e2000c101124 */
[----:B------:R-:W-:Y:S05]  /*4580*/  @P3 BRA `(.L_x_164) ;  /* 0x00000000000c3947 */ /* 0x000fea0003800000 */
[----:B--2---:R-:W1:Y:S02]  /*4590*/  LDG.E.U8 R157, desc[UR36][R10.64+0x79] ;  /* 0x000079240a9d7981 */ /* 0x004e64000c1e1100 */
[----:B-1----:R-:W-:-:S05]  /*45a0*/  PRMT R3, R157, 0x8880, RZ ;  /* 0x000088809d037816 */ /* 0x002fca00000000ff */
[----:B------:R-:W-:-:S07]  /*45b0*/  IMAD R12, R3, R156, RZ ;  /* 0x0000009c030c7224 */ /* 0x000fce00078e02ff */
.L_x_164:
[----:B------:R-:W-:Y:S05]  /*45c0*/  BSYNC B1 ;  /* 0x0000000000017941 */ /* 0x000fea0003800000 */
.L_x_163:
[----:B------:R-:W-:Y:S01]  /*45d0*/  @!P3 IMAD R87, R87, R155, R12 ;  /* 0x0000009b5757b224 */ /* 0x000fe200078e020c */
[----:B------:R-:W-:Y:S04]  /*45e0*/  BSSY B1, `(.L_x_165) ;  /* 0x0000006000017945 */ /* 0x000fe80003800000 */
[----:B------:R0:W-:Y:S01]  /*45f0*/  @!P3 STG.E.U8 desc[UR36][R6.64+0x79], R87 ;  /* 0x000079570600b986 */ /* 0x0001e2000c101124 */
[----:B------:R-:W-:Y:S05]  /*4600*/  @P5 BRA `(.L_x_166) ;  /* 0x00000000000c5947 */ /* 0x000fea0003800000 */
[----:B--2---:R-:W1:Y:S02]  /*4610*/  LDG.E.U8 R157, desc[UR36][R8.64+0x80] ;  /* 0x00008024089d7981 */ /* 0x004e64000c1e1100 */
[----:B-1----:R-:W-:-:S05]  /*4620*/  PRMT R3, R157, 0x8880, RZ ;  /* 0x000088809d037816 */ /* 0x002fca00000000ff */
[----:B------:R-:W-:-:S07]  /*4630*/  IMAD R12, R3, R156, RZ ;  /* 0x0000009c030c7224 */ /* 0x000fce00078e02ff */
.L_x_166:
[----:B------:R-:W-:Y:S05]  /*4640*/  BSYNC B1 ;  /* 0x0000000000017941 */ /* 0x000fea0003800000 */
.L_x_165:
[----:B-1----:R-:W-:Y:S01]  /*4650*/  @!P5 IMAD R3, R88, R155, R12 ;  /* 0x0000009b5803d224 */ /* 0x002fe200078e020c */
[----:B------:R-:W-:Y:S04]  /*4660*/  BSSY B1, `(.L_x_167) ;  /* 0x0000006000017945 */ /* 0x000fe80003800000 */
[----:B------:R1:W-:Y:S01]  /*4670*/  @!P5 STG.E.U8 desc[UR36][R4.64+0x80], R3 ;  /* 0x000080030400d986 */ /* 0x0003e2000c101124 */
[----:B------:R-:W-:Y:S05]  /*4680*/  @P2 BRA `(.L_x_168) ;  /* 0x00000000000c2947 */ /* 0x000fea0003800000 */
[----:B--2---:R-:W1:Y:S02]  /*4690*/  LDG.E.U8 R157, desc[UR36][R8.64+0x81] ;  /* 0x00008124089d7981 */ /* 0x004e64000c1e1100 */
[----:B-1----:R-:W-:-:S05]  /*46a0*/  PRMT R3, R157, 0x8880, RZ ;  /* 0x000088809d037816 */ /* 0x002fca00000000ff */
[----:B------:R-:W-:-:S07]  /*46b0*/  IMAD R12, R3, R156, RZ ;  /* 0x0000009c030c7224 */ /* 0x000fce00078e02ff */
.L_x_168:
[----:B------:R-:W-:Y:S05]  /*46c0*/  BSYNC B1 ;  /* 0x0000000000017941 */ /* 0x000fea0003800000 */
.L_x_167:
        /* <DEDUP_REMOVED lines=11> */
.L_x_170:
[----:B------:R-:W-:Y:S05]  /*4780*/  BSYNC B1 ;  /* 0x0000000000017941 */ /* 0x000fea0003800000 */
.L_x_169:
[----:B-1----:R-:W-:Y:S01]  /*4790*/  @!P4 IMAD R3, R90, R155, R12 ;  /* 0x0000009b5a03c224 */ /* 0x002fe200078e020c */
[----:B------:R-:W-:Y:S04]  /*47a0*/  BSSY B1, `(.L_x_171) ;  /* 0x0000006000017945 */ /* 0x000fe80003800000 */
[----:B------:R1:W-:Y:S01]  /*47b0*/  @!P4 STG.E.U8 desc[UR36][R6.64+0x80], R3 ;  /* 0x000080030600c986 */ /* 0x0003e2000c101124 */
[----:B------:R-:W-:Y:S05]  /*47c0*/  @P3 BRA `(.L_x_172) ;  /* 0x00000000000c3947 */ /* 0x000fea0003800000 */
[----:B--2---:R-:W1:Y:S02]  /*47d0*/  LDG.E.U8 R157, desc[UR36][R10.64+0x81] ;  /* 0x000081240a9d7981 */ /* 0x004e64000c1e1100 */
[----:B-1----:R-:W-:-:S05]  /*47e0*/  PRMT R3, R157, 0x8880, RZ ;  /* 0x000088809d037816 */ /* 0x002fca00000000ff */
[----:B------:R-:W-:-:S07]  /*47f0*/  IMAD R12, R3, R156, RZ ;  /* 0x0000009c030c7224 */ /* 0x000fce00078e02ff */
.L_x_172:
[----:B------:R-:W-:Y:S05]  /*4800*/  BSYNC B1 ;  /* 0x0000000000017941 */ /* 0x000fea0003800000 */
.L_x_171:
[----:B------:R-:W-:Y:S01]  /*4810*/  @!P3 IMAD R91, R91, R155, R12 ;  /* 0x0000009b5b5bb224 */ /* 0x000fe200078e020c */
[----:B------:R-:W-:Y:S04]  /*4820*/  BSSY B1, `(.L_x_173) ;  /* 0x0000006000017945 */ /* 0x000fe80003800000 */
[----:B------:R0:W-:Y:S01]  /*4830*/  @!P3 STG.E.U8 desc[UR36][R6.64+0x81], R91 ;  /* 0x0000815b0600b986 */ /* 0x0001e2000c101124 */
[----:B------:R-:W-:Y:S05]  /*4840*/  @P5 BRA `(.L_x_174) ;  /* 0x00000000000c5947 */ /* 0x000fea0003800000 */
[----:B--2---:R-:W1:Y:S02]  /*4850*/  LDG.E.U8 R157, desc[UR36][R8.64+0x88] ;  /* 0x00008824089d7981 */ /* 0x004e64000c1e1100 */
[----:B-1----:R-:W-:-:S05]  /*4860*/  PRMT R3, R157, 0x8880, RZ ;  /* 0x000088809d037816 */ /* 0x002fca00000000ff */
[----:B------:R-:W-:-:S07]  /*4870*/  IMAD R12, R3, R156, RZ ;  /* 0x0000009c030c7224 */ /* 0x000fce00078e02ff */
.L_x_174:
[----:B------:R-:W-:Y:S05]  /*4880*/  BSYNC B1 ;  /* 0x0000000000017941 */ /* 0x000fea0003800000 */
.L_x_173:
[----:B-1----:R-:W-:Y:S01]  /*4890*/  @!P5 IMAD R3, R92, R155, R12 ;  /* 0x0000009b5c03d224 */ /* 0x002fe200078e020c */
[----:B------:R-:W-:Y:S04]  /*48a0*/  BSSY B1, `(.L_x_175) ;  /* 0x0000006000017945 */ /* 0x000fe80003800000 */
[----:B------:R1:W-:Y:S01]  /*48b0*/  @!P5 STG.E.U8 desc[UR36][R4.64+0x88], R3 ;  /* 0x000088030400d986 */ /* 0x0003e2000c101124 */
[----:B------:R-:W-:Y:S05]  /*48c0*/  @P2 BRA `(.L_x_176) ;  /* 0x00000000000c2947 */ /* 0x000fea0003800000 */
[----:B--2---:R-:W1:Y:S02]  /*48d0*/  LDG.E.U8 R157, desc[UR36][R8.64+0x89] ;  /* 0x00008924089d7981 */ /* 0x004e64000c1e1100 */
[----:B-1----:R-:W-:-:S05]  /*48e0*/  PRMT R3, R157, 0x8880, RZ ;  /* 0x000088809d037816 */ /* 0x002fca00000000ff */
[----:B------:R-:W-:-:S07]  /*48f0*/  IMAD R12, R3, R156, RZ ;  /* 0x0000009c030c7224 */ /* 0x000fce00078e02ff */
.L_x_176:
[----:B------:R-:W-:Y:S05]  /*4900*/  BSYNC B1 ;  /* 0x0000000000017941 */ /* 0x000fea0003800000 */
.L_x_175:
        /* <DEDUP_REMOVED lines=11> */
.L_x_178:
[----:B------:R-:W-:Y:S05]  /*49c0*/  BSYNC B1 ;  /* 0x0000000000017941 */ /* 0x000fea0003800000 */
.L_x_177:
[----:B-1----:R-:W-:Y:S01]  /*49d0*/  @!P4 IMAD R3, R94, R155, R12 ;  /* 0x0000009b5e03c224 */ /* 0x002fe200078e020c */
[----:B------:R-:W-:Y:S04]  /*49e0*/  BSSY B1, `(.L_x_179) ;  /* 0x0000006000017945 */ /* 0x000fe80003800000 */
[----:B------:R1:W-:Y:S01]  /*49f0*/  @!P4 STG.E.U8 desc[UR36][R6.64+0x88], R3 ;  /* 0x000088030600c986 */ /* 0x0003e2000c101124 */
[----:B------:R-:W-:Y:S05]  /*4a00*/  @P3 BRA `(.L_x_180) ;  /* 0x00000000000c3947 */ /* 0x000fea0003800000 */
[----:B--2---:R-:W1:Y:S02]  /*4a10*/  LDG.E.U8 R157, desc[UR36][R10.64+0x89] ;  /* 0x000089240a9d7981 */ /* 0x004e64000c1e1100 */
[----:B-1----:R-:W-:-:S05]  /*4a20*/  PRMT R3, R157, 0x8880, RZ ;  /* 0x000088809d037816 */ /* 0x002fca00000000ff */
[----:B------:R-:W-:-:S07]  /*4a30*/  IMAD R12, R3, R156, RZ ;  /* 0x0000009c030c7224 */ /* 0x000fce00078e02ff */
.L_x_180:
[----:B------:R-:W-:Y:S05]  /*4a40*/  BSYNC B1 ;  /* 0x0000000000017941 */ /* 0x000fea0003800000 */
.L_x_179:
[----:B------:R-:W-:Y:S01]  /*4a50*/  @!P3 IMAD R95, R95, R155, R12 ;  /* 0x0000009b5f5fb224 */ /* 0x000fe200078e020c */
[----:B------:R-:W-:Y:S04]  /*4a60*/  BSSY B1, `(.L_x_181) ;  /* 0x0000006000017945 */ /* 0x000fe80003800000 */
[----:B------:R0:W-:Y:S01]  /*4a70*/  @!P3 STG.E.U8 desc[UR36][R6.64+0x89], R95 ;  /* 0x0000895f0600b986 */ /* 0x0001e2000c101124 */
[----:B------:R-:W-:Y:S05]  /*4a80*/  @P5 BRA `(.L_x_182) ;  /* 0x00000000000c5947 */ /* 0x000fea0003800000 */
[----:B--2---:R-:W1:Y:S02]  /*4a90*/  LDG.E.U8 R157, desc[UR36][R8.64+0x90] ;  /* 0x00009024089d7981 */ /* 0x004e64000c1e1100 */
[----:B-1----:R-:W-:-:S05]  /*4aa0*/  PRMT R3, R157, 0x8880, RZ ;  /* 0x000088809d037816 */ /* 0x002fca00000000ff */
[----:B------:R-:W-:-:S07]  /*4ab0*/  IMAD R12, R3, R156, RZ ;  /* 0x0000009c030c7224 */ /* 0x000fce00078e02ff */
.L_x_182:
[----:B------:R-:W-:Y:S05]  /*4ac0*/  BSYNC B1 ;  /* 0x0000000000017941 */ /* 0x000fea0003800000 */
.L_x_181:
[----:B-1----:R-:W-:Y:S01]  /*4ad0*/  @!P5 IMAD R3, R96, R155, R12 ;  /* 0x0000009b6003d224 */ /* 0x002fe200078e020c */
[----:B------:R-:W-:Y:S04]  /*4ae0*/  BSSY B1, `(.L_x_183) ;  /* 0x0000006000017945 */ /* 0x000fe80003800000 */
[----:B------:R1:W-:Y:S01]  /*4af0*/  @!P5 STG.E.U8 desc[UR36][R4.64+0x90], R3 ;  /* 0x000090030400d986 */ /* 0x0003e2000c101124 */
[----:B------:R-:W-:Y:S05]  /*4b00*/  @P2 BRA `(.L_x_184) ;  /* 0x00000000000c2947 */ /* 0x000fea0003800000 */
[----:B--2---:R-:W1:Y:S02]  /*4b10*/  LDG.E.U8 R157, desc[UR36][R8.64+0x91] ;  /* 0x00009124089d7981 */ /* 0x004e64000c1e1100 */
[----:B-1----:R-:W-:-:S05]  /*4b20*/  PRMT R3, R157, 0x8880, RZ ;  /* 0x000088809d037816 */ /* 0x002fca00000000ff */
[----:B------:R-:W-:-:S07]  /*4b30*/  IMAD R12, R3, R156, RZ ;  /* 0x0000009c030c7224 */ /* 0x000fce00078e02ff */
.L_x_184:
[----:B------:R-:W-:Y:S05]  /*4b40*/  BSYNC B1 ;  /* 0x0000000000017941 */ /* 0x000fea0003800000 */
.L_x_183:
        /* <DEDUP_REMOVED lines=11> */
.L_x_186:
[----:B------:R-:W-:Y:S05]  /*4c00*/  BSYNC B1 ;  /* 0x0000000000017941 */ /* 0x000fea0003800000 */
.L_x_185:
[----:B-1----:R-:W-:Y:S01]  /*4c10*/  @!P4 IMAD R3, R98, R155, R12 ;  /* 0x0000009b6203c224 */ /* 0x002fe200078e020c */
[----:B------:R-:W-:Y:S04]  /*4c20*/  BSSY B1, `(.L_x_187) ;  /* 0x0000006000017945 */ /* 0x000fe80003800000 */
[----:B------:R1:W-:Y:S01]  /*4c30*/  @!P4 STG.E.U8 desc[UR36][R6.64+0x90], R3 ;  /* 0x000090030600c986 */ /* 0x0003e2000c101124 */
[----:B------:R-:W-:Y:S05]  /*4c40*/  @P3 BRA `(.L_x_188) ;  /* 0x00000000000c3947 */ /* 0x000fea0003800000 */
[----:B--2---:R-:W1:Y:S02]  /*4c50*/  LDG.E.U8 R157, desc[UR36][R10.64+0x91] ;  /* 0x000091240a9d7981 */ /* 0x004e64000c1e1100 */
[----:B-1----:R-:W-:-:S05]  /*4c60*/  PRMT R3, R157, 0x8880, RZ ;  /* 0x000088809d037816 */ /* 0x002fca00000000ff */
[----:B------:R-:W-:-:S07]  /*4c70*/  IMAD R12, R3, R156, RZ ;  /* 0x0000009c030c7224 */ /* 0x000fce00078e02ff */
.L_x_188:
[----:B------:R-:W-:Y:S05]  /*4c80*/  BSYNC B1 ;  /* 0x0000000000017941 */ /* 0x000fea0003800000 */
.L_x_187:
[----:B------:R-:W-:Y:S01]  /*4c90*/  @!P3 IMAD R99, R99, R155, R12 ;  /* 0x0000009b6363b224 */ /* 0x000fe200078e020c */
[----:B------:R-:W-:Y:S04]  /*4ca0*/  BSSY B1, `(.L_x_189) ;  /* 0x0000006000017945 */ /* 0x000fe80003800000 */
[----:B------:R0:W-:Y:S01]  /*4cb0*/  @!P3 STG.E.U8 desc[UR36][R6.64+0x91], R99 ;  /* 0x000091630600b986 */ /* 0x0001e2000c101124 */
[----:B------:R-:W-:Y:S05]  /*4cc0*/  @P5 BRA `(.L_x_190) ;  /* 0x00000000000c5947 */ /* 0x000fea0003800000 */
[----:B--2---:R-:W1:Y:S02]  /*4cd0*/  LDG.E.U8 R157, desc[UR36][R8.64+0x98] ;  /* 0x00009824089d7981 */ /* 0x004e64000c1e1100 */
[----:B-1----:R-:W-:-:S05]  /*4ce0*/  PRMT R3, R157, 0x8880, RZ ;  /* 0x000088809d037816 */ /* 0x002fca00000000ff */
[----:B------:R-:W-:-:S07]  /*4cf0*/  IMAD R12, R3, R156, RZ ;  /* 0x0000009c030c7224 */ /* 0x000fce00078e02ff */
.L_x_190:
[----:B------:R-:W-:Y:S05]  /*4d00*/  BSYNC B1 ;  /* 0x0000000000017941 */ /* 0x000fea0003800000 */
.L_x_189:
[----:B-1----:R-:W-:Y:S01]  /*4d10*/  @!P5 IMAD R3, R100, R155, R12 ;  /* 0x0000009b6403d224 */ /* 0x002fe200078e020c */
[----:B------:R-:W-:Y:S04]  /*4d20*/  BSSY B1, `(.L_x_191) ;  /* 0x0000006000017945 */ /* 0x000fe80003800000 */
[----:B------:R1:W-:Y:S01]  /*4d30*/  @!P5 STG.E.U8 desc[UR36][R4.64+0x98], R3 ;  /* 0x000098030400d986 */ /* 0x0003e2000c101124 */
[----:B------:R-:W-:Y:S05]  /*4d40*/  @P2 BRA `(.L_x_192) ;  /* 0x00000000000c2947 */ /* 0x000fea0003800000 */
[----:B--2---:R-:W1:Y:S02]  /*4d50*/  LDG.E.U8 R157, desc[UR36][R8.64+0x99] ;  /* 0x00009924089d7981 */ /* 0x004e64000c1e1100 */
[----:B-1----:R-:W-:-:S05]  /*4d60*/  PRMT R3, R157, 0x8880, RZ ;  /* 0x000088809d037816 */ /* 0x002fca00000000ff */
[----:B------:R-:W-:-:S07]  /*4d70*/  IMAD R12, R3, R156, RZ ;  /* 0x0000009c030c7224 */ /* 0x000fce00078e02ff */
.L_x_192:
[----:B------:R-:W-:Y:S05]  /*4d80*/  BSYNC B1 ;  /* 0x0000000000017941 */ /* 0x000fea0003800000 */
.L_x_191:
        /* <DEDUP_REMOVED lines=11> */
.L_x_194:
[----:B------:R-:W-:Y:S05]  /*4e40*/  BSYNC B1 ;  /* 0x0000000000017941 */ /* 0x000fea0003800000 */
.L_x_193:
[----:B-1----:R-:W-:Y:S01]  /*4e50*/  @!P4 IMAD R3, R102, R155, R12 ;  /* 0x0000009b6603c224 */ /* 0x002fe200078e020c */
[----:B------:R-:W-:Y:S04]  /*4e60*/  BSSY B1, `(.L_x_195) ;  /* 0x0000006000017945 */ /* 0x000fe80003800000 */
[----:B------:R1:W-:Y:S01]  /*4e70*/  @!P4 STG.E.U8 desc[UR36][R6.64+0x98], R3 ;  /* 0x000098030600c986 */ /* 0x0003e2000c101124 */
[----:B------:R-:W-:Y:S05]  /*4e80*/  @P3 BRA `(.L_x_196) ;  /* 0x00000000000c3947 */ /* 0x000fea0003800000 */
[----:B--2---:R-:W1:Y:S02]  /*4e90*/  LDG.E.U8 R157, desc[UR36][R10.64+0x99] ;  /* 0x000099240a9d7981 */ /* 0x004e64000c1e1100 */
[----:B-1----:R-:W-:-:S05]  /*4ea0*/  PRMT R3, R157, 0x8880, RZ ;  /* 0x000088809d037816 */ /* 0x002fca00000000ff */
[----:B------:R-:W-:-:S07]  /*4eb0*/  IMAD R12, R3, R156, RZ ;  /* 0x0000009c030c7224 */ /* 0x000fce00078e02ff */
.L_x_196:
[----:B------:R-:W-:Y:S05]  /*4ec0*/  BSYNC B1 ;  /* 0x0000000000017941 */ /* 0x000fea0003800000 */
.L_x_195:
[----:B------:R-:W-:Y:S01]  /*4ed0*/  @!P3 IMAD R103, R103, R155, R12 ;  /* 0x0000009b6767b224 */ /* 0x000fe200078e020c */
[----:B------:R-:W-:Y:S04]  /*4ee0*/  BSSY B1, `(.L_x_197) ;  /* 0x0000006000017945 */ /* 0x000fe80003800000 */
[----:B------:R0:W-:Y:S01]  /*4ef0*/  @!P3 STG.E.U8 desc[UR36][R6.64+0x99], R103 ;  /* 0x000099670600b986 */ /* 0x0001e2000c101124 */
[----:B------:R-:W-:Y:S05]  /*4f00*/  @P5 BRA `(.L_x_198) ;  /* 0x00000000000c5947 */ /* 0x000fea0003800000 */
[----:B--2---:R-:W1:Y:S02]  /*4f10*/  LDG.E.U8 R157, desc[UR36][R8.64+0xa0] ;  /* 0x0000a024089d7981 */ /* 0x004e64000c1e1100 */
[----:B-1----:R-:W-:-:S05]  /*4f20*/  PRMT R3, R157, 0x8880, RZ ;  /* 0x000088809d037816 */ /* 0x002fca00000000ff */
[----:B------:R-:W-:-:S07]  /*4f30*/  IMAD R12, R3, R156, RZ ;  /* 0x0000009c030c7224 */ /* 0x000fce00078e02ff */
.L_x_198:
[----:B------:R-:W-:Y:S05]  /*4f40*/  BSYNC B1 ;  /* 0x0000000000017941 */ /* 0x000fea0003800000 */
.L_x_197:
[----:B-1----:R-:W-:Y:S01]  /*4f50*/  @!P5 IMAD R3, R104, R155, R12 ;  /* 0x0000009b6803d224 */ /* 0x002fe200078e020c */
[----:B------:R-:W-:Y:S04]  /*4f60*/  BSSY B1, `(.L_x_199) ;  /* 0x0000006000017945 */ /* 0x000fe80003800000 */
[----:B------:R1:W-:Y:S01]  /*4f70*/  @!P5 STG.E.U8 desc[UR36][R4.64+0xa0], R3 ;  /* 0x0000a0030400d986 */ /* 0x0003e2000c101124 */
[----:B------:R-:W-:Y:S05]  /*4f80*/  @P2 BRA `(.L_x_200) ;  /* 0x00000000000c2947 */ /* 0x000fea0003800000 */
[----:B--2---:R-:W1:Y:S02]  /*4f90*/  LDG.E.U8 R157, desc[UR36][R8.64+0xa1] ;  /* 0x0000a124089d7981 */ /* 0x004e64000c1e1100 */
[----:B-1----:R-:W-:-:S05]  /*4fa0*/  PRMT R3, R157, 0x8880, RZ ;  /* 0x000088809d037816 */ /* 0x002fca00000000ff */
[----:B------:R-:W-:-:S07]  /*4fb0*/  IMAD R12, R3, R156, RZ ;  /* 0x0000009c030c7224 */ /* 0x000fce00078e02ff */
.L_x_200:
[----:B------:R-:W-:Y:S05]  /*4fc0*/  BSYNC B1 ;  /* 0x0000000000017941 */ /* 0x000fea0003800000 */
.L_x_199:
        /* <DEDUP_REMOVED lines=11> */
.L_x_202:
[----:B------:R-:W-:Y:S05]  /*5080*/  BSYNC B1 ;  /* 0x0000000000017941 */ /* 0x000fea0003800000 */
.L_x_201:
[----:B-1----:R-:W-:Y:S01]  /*5090*/  @!P4 IMAD R3, R106, R155, R12 ;  /* 0x0000009b6a03c224 */ /* 0x002fe200078e020c */
[----:B------:R-:W-:Y:S04]  /*50a0*/  BSSY B1, `(.L_x_203) ;  /* 0x0000006000017945 */ /* 0x000fe80003800000 */
[----:B------:R1:W-:Y:S01]  /*50b0*/  @!P4 STG.E.U8 desc[UR36][R6.64+0xa0], R3 ;  /* 0x0000a0030600c986 */ /* 0x0003e2000c101124 */
[----:B------:R-:W-:Y:S05]  /*50c0*/  @P3 BRA `(.L_x_204) ;  /* 0x00000000000c3947 */ /* 0x000fea0003800000 */
[----:B--2---:R-:W1:Y:S02]  /*50d0*/  LDG.E.U8 R157, desc[UR36][R10.64+0xa1] ;  /* 0x0000a1240a9d7981 */ /* 0x004e64000c1e1100 */
[----:B-1----:R-:W-:-:S05]  /*50e0*/  PRMT R3, R157, 0x8880, RZ ;  /* 0x000088809d037816 */ /* 0x002fca00000000ff */
[----:B------:R-:W-:-:S07]  /*50f0*/  IMAD R12, R3, R156, RZ ;  /* 0x0000009c030c7224 */ /* 0x000fce00078e02ff */
.L_x_204:
[----:B------:R-:W-:Y:S05]  /*5100*/  BSYNC B1 ;  /* 0x0000000000017941 */ /* 0x000fea0003800000 */
.L_x_203:
[----:B------:R-:W-:Y:S01]  /*5110*/  @!P3 IMAD R107, R107, R155, R12 ;  /* 0x0000009b6b6bb224 */ /* 0x000fe200078e020c */
[----:B------:R-:W-:Y:S04]  /*5120*/  BSSY B1, `(.L_x_205) ;  /* 0x0000006000017945 */ /* 0x000fe80003800000 */
[----:B------:R0:W-:Y:S01]  /*5130*/  @!P3 STG.E.U8 desc[UR36][R6.64+0xa1], R107 ;  /* 0x0000a16b0600b986 */ /* 0x0001e2000c101124 */
[----:B------:R-:W-:Y:S05]  /*5140*/  @P5 BRA `(.L_x_206) ;  /* 0x00000000000c5947 */ /* 0x000fea0003800000 */
[----:B--2---:R-:W1:Y:S02]  /*5150*/  LDG.E.U8 R157, desc[UR36][R8.64+0xa8] ;  /* 0x0000a824089d7981 */ /* 0x004e64000c1e1100 */
[----:B-1----:R-:W-:-:S05]  /*5160*/  PRMT R3, R157, 0x8880, RZ ;  /* 0x000088809d037816 */ /* 0x002fca00000000ff */
[----:B------:R-:W-:-:S07]  /*5170*/  IMAD R12, R3, R156, RZ ;  /* 0x0000009c030c7224 */ /* 0x000fce00078e02ff */
.L_x_206:
[----:B------:R-:W-:Y:S05]  /*5180*/  BSYNC B1 ;  /* 0x0000000000017941 */ /* 0x000fea0003800000 */
.L_x_205:
[----:B-1----:R-:W-:Y:S01]  /*5190*/  @!P5 IMAD R3, R108, R155, R12 ;  /* 0x0000009b6c03d224 */ /* 0x002fe200078e020c */
[----:B------:R-:W-:Y:S04]  /*51a0*/  BSSY B1, `(.L_x_207) ;  /* 0x0000006000017945 */ /* 0x000fe80003800000 */
[----:B------:R1:W-:Y:S01]  /*51b0*/  @!P5 STG.E.U8 desc[UR36][R4.64+0xa8], R3 ;  /* 0x0000a8030400d986 */ /* 0x0003e2000c101124 */
[----:B------:R-:W-:Y:S05]  /*51c0*/  @P2 BRA `(.L_x_208) ;  /* 0x00000000000c2947 */ /* 0x000fea0003800000 */
[----:B--2---:R-:W1:Y:S02]  /*51d0*/  LDG.E.U8 R157, desc[UR36][R8.64+0xa9] ;  /* 0x0000a924089d7981 */ /* 0x004e64000c1e1100 */
[----:B-1----:R-:W-:-:S05]  /*51e0*/  PRMT R3, R157, 0x8880, RZ ;  /* 0x000088809d037816 */ /* 0x002fca00000000ff */
[----:B------:R-:W-:-:S07]  /*51f0*/  IMAD R12, R3, R156, RZ ;  /* 0x0000009c030c7224 */ /* 0x000fce00078e02ff */
.L_x_208:
[----:B------:R-:W-:Y:S05]  /*5200*/  BSYNC B1 ;  /* 0x0000000000017941 */ /* 0x000fea0003800000 */
.L_x_207:
        /* <DEDUP_REMOVED lines=11> */
.L_x_210:
[----:B------:R-:W-:Y:S05]  /*52c0*/  BSYNC B1 ;  /* 0x0000000000017941 */ /* 0x000fea0003800000 */
.L_x_209:
[----:B-1----:R-:W-:Y:S01]  /*52d0*/  @!P4 IMAD R3, R110, R155, R12 ;  /* 0x0000009b6e03c224 */ /* 0x002fe200078e020c */
[----:B------:R-:W-:Y:S04]  /*52e0*/  BSSY B1, `(.L_x_211) ;  /* 0x0000006000017945 */ /* 0x000fe80003800000 */
[----:B------:R1:W-:Y:S01]  /*52f0*/  @!P4 STG.E.U8 desc[UR36][R6.64+0xa8], R3 ;  /* 0x0000a8030600c986 */ /* 0x0003e2000c101124 */
[----:B------:R-:W-:Y:S05]  /*5300*/  @P3 BRA `(.L_x_212) ;  /* 0x00000000000c3947 */ /* 0x000fea0003800000 */
[----:B--2---:R-:W1:Y:S02]  /*5310*/  LDG.E.U8 R157, desc[UR36][R10.64+0xa9] ;  /* 0x0000a9240a9d7981 */ /* 0x004e64000c1e1100 */
[----:B-1----:R-:W-:-:S05]  /*5320*/  PRMT R3, R157, 0x8880, RZ ;  /* 0x000088809d037816 */ /* 0x002fca00000000ff */
[----:B------:R-:W-:-:S07]  /*5330*/  IMAD R12, R3, R156, RZ ;  /* 0x0000009c030c7224 */ /* 0x000fce00078e02ff */
.L_x_212:
[----:B------:R-:W-:Y:S05]  /*5340*/  BSYNC B1 ;  /* 0x0000000000017941 */ /* 0x000fea0003800000 */
.L_x_211:
[----:B------:R-:W-:Y:S01]  /*5350*/  @!P3 IMAD R111, R111, R155, R12 ;  /* 0x0000009b6f6fb224 */ /* 0x000fe200078e020c */
[----:B------:R-:W-:Y:S04]  /*5360*/  BSSY B1, `(.L_x_213) ;  /* 0x0000006000017945 */ /* 0x000fe80003800000 */
[----:B------:R0:W-:Y:S01]  /*5370*/  @!P3 STG.E.U8 desc[UR36][R6.64+0xa9], R111 ;  /* 0x0000a96f0600b986 */ /* 0x0001e2000c101124 */
[----:B------:R-:W-:Y:S05]  /*5380*/  @P5 BRA `(.L_x_214) ;  /* 0x00000000000c5947 */ /* 0x000fea0003800000 */
[----:B--2---:R-:W1:Y:S02]  /*5390*/  LDG.E.U8 R157, desc[UR36][R8.64+0xb0] ;  /* 0x0000b024089d7981 */ /* 0x004e64000c1e1100 */
[----:B-1----:R-:W-:-:S05]  /*53a0*/  PRMT R3, R157, 0x8880, RZ ;  /* 0x000088809d037816 */ /* 0x002fca00000000ff */
[----:B------:R-:W-:-:S07]  /*53b0*/  IMAD R12, R3, R156, RZ ;  /* 0x0000009c030c7224 */ /* 0x000fce00078e02ff */
.L_x_214:
[----:B------:R-:W-:Y:S05]  /*53c0*/  BSYNC B1 ;  /* 0x0000000000017941 */ /* 0x000fea0003800000 */
.L_x_213:
[----:B-1----:R-:W-:Y:S01]  /*53d0*/  @!P5 IMAD R3, R112, R155, R12 ;  /* 0x0000009b7003d224 */ /* 0x002fe200078e020c */
[----:B------:R-:W-:Y:S04]  /*53e0*/  BSSY B1, `(.L_x_215) ;  /* 0x0000006000017945 */ /* 0x000fe80003800000 */
[----:B------:R1:W-:Y:S01]  /*53f0*/  @!P5 STG.E.U8 desc[UR36][R4.64+0xb0], R3 ;  /* 0x0000b0030400d986 */ /* 0x0003e2000c101124 */
[----:B------:R-:W-:Y:S05]  /*5400*/  @P2 BRA `(.L_x_216) ;  /* 0x00000000000c2947 */ /* 0x000fea0003800000 */
[----:B--2---:R-:W1:Y:S02]  /*5410*/  LDG.E.U8 R157, desc[UR36][R8.64+0xb1] ;  /* 0x0000b124089d7981 */ /* 0x004e64000c1e1100 */
[----:B-1----:R-:W-:-:S05]  /*5420*/  PRMT R3, R157, 0x8880, RZ ;  /* 0x000088809d037816 */ /* 0x002fca00000000ff */
[----:B------:R-:W-:-:S07]  /*5430*/  IMAD R12, R3, R156, RZ ;  /* 0x0000009c030c7224 */ /* 0x000fce00078e02ff */
.L_x_216:
[----:B------:R-:W-:Y:S05]  /*5440*/  BSYNC B1 ;  /* 0x0000000000017941 */ /* 0x000fea0003800000 */
.L_x_215:
        /* <DEDUP_REMOVED lines=11> */
.L_x_218:
[----:B------:R-:W-:Y:S05]  /*5500*/  BSYNC B1 ;  /* 0x0000000000017941 */ /* 0x000fea0003800000 */
.L_x_217:
[----:B-1----:R-:W-:Y:S01]  /*5510*/  @!P4 IMAD R3, R114, R155, R12 ;  /* 0x0000009b7203c224 */ /* 0x002fe200078e020c */
[----:B------:R-:W-:Y:S04]  /*5520*/  BSSY B1, `(.L_x_219) ;  /* 0x0000006000017945 */ /* 0x000fe80003800000 */
[----:B------:R1:W-:Y:S01]  /*5530*/  @!P4 STG.E.U8 desc[UR36][R6.64+0xb0], R3 ;  /* 0x0000b0030600c986 */ /* 0x0003e2000c101124 */
[----:B------:R-:W-:Y:S05]  /*5540*/  @P3 BRA `(.L_x_220) ;  /* 0x00000000000c3947 */ /* 0x000fea0003800000 */
[----:B--2---:R-:W1:Y:S02]  /*5550*/  LDG.E.U8 R157, desc[UR36][R10.64+0xb1] ;  /* 0x0000b1240a9d7981 */ /* 0x004e64000c1e1100 */
[----:B-1----:R-:W-:-:S05]  /*5560*/  PRMT R3, R157, 0x8880, RZ ;  /* 0x000088809d037816 */ /* 0x002fca00000000ff */
[----:B------:R-:W-:-:S07]  /*5570*/  IMAD R12, R3, R156, RZ ;  /* 0x0000009c030c7224 */ /* 0x000fce00078e02ff */
.L_x_220:
[----:B------:R-:W-:Y:S05]  /*5580*/  BSYNC B1 ;  /* 0x0000000000017941 */ /* 0x000fea0003800000 */
.L_x_219:
[----:B------:R-:W-:Y:S01]  /*5590*/  @!P3 IMAD R115, R115, R155, R12 ;  /* 0x0000009b7373b224 */ /* 0x000fe200078e020c */
[----:B------:R-:W-:Y:S04]  /*55a0*/  BSSY B1, `(.L_x_221) ;  /* 0x0000006000017945 */ /* 0x000fe80003800000 */
[----:B------:R0:W-:Y:S01]  /*55b0*/  @!P3 STG.E.U8 desc[UR36][R6.64+0xb1], R115 ;  /* 0x0000b1730600b986 */ /* 0x0001e2000c101124 */
[----:B------:R-:W-:Y:S05]  /*55c0*/  @P5 BRA `(.L_x_222) ;  /* 0x00000000000c5947 */ /* 0x000fea0003800000 */
[----:B--2---:R-:W1:Y:S02]  /*55d0*/  LDG.E.U8 R157, desc[UR36][R8.64+0xb8] ;  /* 0x0000b824089d7981 */ /* 0x004e64000c1e1100 */
[----:B-1----:R-:W-:-:S05]  /*55e0*/  PRMT R3, R157, 0x8880, RZ ;  /* 0x000088809d037816 */ /* 0x002fca00000000ff */
[----:B------:R-:W-:-:S07]  /*55f0*/  IMAD R12, R3, R156, RZ ;  /* 0x0000009c030c7224 */ /* 0x000fce00078e02ff */
.L_x_222:
[----:B------:R-:W-:Y:S05]  /*5600*/  BSYNC B1 ;  /* 0x0000000000017941 */ /* 0x000fea0003800000 */
.L_x_221:
[----:B-1----:R-:W-:Y:S01]  /*5610*/  @!P5 IMAD R3, R116, R155, R12 ;  /* 0x0000009b7403d224 */ /* 0x002fe200078e020c */
[----:B------:R-:W-:Y:S04]  /*5620*/  BSSY B1, `(.L_x_223) ;  /* 0x0000006000017945 */ /* 0x000fe80003800000 */
[----:B------:R1:W-:Y:S01]  /*5630*/  @!P5 STG.E.U8 desc[UR36][R4.64+0xb8], R3 ;  /* 0x0000b8030400d986 */ /* 0x0003e2000c101124 */
[----:B------:R-:W-:Y:S05]  /*5640*/  @P2 BRA `(.L_x_224) ;  /* 0x00000000000c2947 */ /* 0x000fea0003800000 */
[----:B--2---:R-:W1:Y:S02]  /*5650*/  LDG.E.U8 R157, desc[UR36][R8.64+0xb9] ;  /* 0x0000b924089d7981 */ /* 0x004e64000c1e1100 */
[----:B-1----:R-:W-:-:S05]  /*5660*/  PRMT R3, R157, 0x8880, RZ ;  /* 0x000088809d037816 */ /* 0x002fca00000000ff */
[----:B------:R-:W-:-:S07]  /*5670*/  IMAD R12, R3, R156, RZ ;  /* 0x0000009c030c7224 */ /* 0x000fce00078e02ff */
.L_x_224:
[----:B------:R-:W-:Y:S05]  /*5680*/  BSYNC B1 ;  /* 0x0000000000017941 */ /* 0x000fea0003800000 */
.L_x_223:
        /* <DEDUP_REMOVED lines=11> */
.L_x_226:
[----:B------:R-:W-:Y:S05]  /*5740*/  BSYNC B1 ;  /* 0x0000000000017941 */ /* 0x000fea0003800000 */
.L_x_225:
[----:B-1----:R-:W-:Y:S01]  /*5750*/  @!P4 IMAD R3, R118, R155, R12 ;  /* 0x0000009b7603c224 */ /* 0x002fe200078e020c */
[----:B------:R-:W-:Y:S04]  /*5760*/  BSSY B1, `(.L_x_227) ;  /* 0x0000006000017945 */ /* 0x000fe80003800000 */
[----:B------:R1:W-:Y:S01]  /*5770*/  @!P4 STG.E.U8 desc[UR36][R6.64+0xb8], R3 ;  /* 0x0000b8030600c986 */ /* 0x0003e2000c101124 */
[----:B------:R-:W-:Y:S05]  /*5780*/  @P3 BRA `(.L_x_228) ;  /* 0x00000000000c3947 */ /* 0x000fea0003800000 */
[----:B--2---:R-:W1:Y:S02]  /*5790*/  LDG.E.U8 R157, desc[UR36][R10.64+0xb9] ;  /* 0x0000b9240a9d7981 */ /* 0x004e64000c1e1100 */
[----:B-1----:R-:W-:-:S05]  /*57a0*/  PRMT R3, R157, 0x8880, RZ ;  /* 0x000088809d037816 */ /* 0x002fca00000000ff */
[----:B------:R-:W-:-:S07]  /*57b0*/  IMAD R12, R3, R156, RZ ;  /* 0x0000009c030c7224 */ /* 0x000fce00078e02ff */
.L_x_228:
[----:B------:R-:W-:Y:S05]  /*57c0*/  BSYNC B1 ;  /* 0x0000000000017941 */ /* 0x000fea0003800000 */
.L_x_227:
[----:B------:R-:W-:Y:S01]  /*57d0*/  @!P3 IMAD R119, R119, R155, R12 ;  /* 0x0000009b7777b224 */ /* 0x000fe200078e020c */
[----:B------:R-:W-:Y:S04]  /*57e0*/  BSSY B1, `(.L_x_229) ;  /* 0x0000006000017945 */ /* 0x000fe80003800000 */
[----:B------:R0:W-:Y:S01]  /*57f0*/  @!P3 STG.E.U8 desc[UR36][R6.64+0xb9], R119 ;  /* 0x0000b9770600b986 */ /* 0x0001e2000c101124 */
[----:B------:R-:W-:Y:S05]  /*5800*/  @P5 BRA `(.L_x_230) ;  /* 0x00000000000c5947 */ /* 0x000fea0003800000 */
[----:B--2---:R-:W1:Y:S02]  /*5810*/  LDG.E.U8 R157, desc[UR36][R8.64+0xc0] ;  /* 0x0000c024089d7981 */ /* 0x004e64000c1e1100 */
[----:B-1----:R-:W-:-:S05]  /*5820*/  PRMT R3, R157, 0x8880, RZ ;  /* 0x000088809d037816 */ /* 0x002fca00000000ff */
[----:B------:R-:W-:-:S07]  /*5830*/  IMAD R12, R3, R156, RZ ;  /* 0x0000009c030c7224 */ /* 0x000fce00078e02ff */
.L_x_230:
[----:B------:R-:W-:Y:S05]  /*5840*/  BSYNC B1 ;  /* 0x0000000000017941 */ /* 0x000fea0003800000 */
.L_x_229:
[----:B-1----:R-:W-:Y:S01]  /*5850*/  @!P5 IMAD R3, R120, R155, R12 ;  /* 0x0000009b7803d224 */ /* 0x002fe200078e020c */
[----:B------:R-:W-:Y:S04]  /*5860*/  BSSY B1, `(.L_x_231) ;  /* 0x0000006000017945 */ /* 0x000fe80003800000 */
[----:B------:R1:W-:Y:S01]  /*5870*/  @!P5 STG.E.U8 desc[UR36][R4.64+0xc0], R3 ;  /* 0x0000c0030400d986 */ /* 0x0003e2000c101124 */
[----:B------:R-:W-:Y:S05]  /*5880*/  @P2 BRA `(.L_x_232) ;  /* 0x00000000000c2947 */ /* 0x000fea0003800000 */
[----:B--2---:R-:W1:Y:S02]  /*5890*/  LDG.E.U8 R157, desc[UR36][R8.64+0xc1] ;  /* 0x0000c124089d7981 */ /* 0x004e64000c1e1100 */
[----:B-1----:R-:W-:-:S05]  /*58a0*/  PRMT R3, R157, 0x8880, RZ ;  /* 0x000088809d037816 */ /* 0x002fca00000000ff */
[----:B------:R-:W-:-:S07]  /*58b0*/  IMAD R12, R3, R156, RZ ;  /* 0x0000009c030c7224 */ /* 0x000fce00078e02ff */
.L_x_232:
[----:B------:R-:W-:Y:S05]  /*58c0*/  BSYNC B1 ;  /* 0x0000000000017941 */ /* 0x000fea0003800000 */
.L_x_231:
        /* <DEDUP_REMOVED lines=11> */
.L_x_234:
[----:B------:R-:W-:Y:S05]  /*5980*/  BSYNC B1 ;  /* 0x0000000000017941 */ /* 0x000fea0003800000 */
.L_x_233:
[----:B-1----:R-:W-:Y:S01]  /*5990*/  @!P4 IMAD R3, R122, R155, R12 ;  /* 0x0000009b7a03c224 */ /* 0x002fe200078e020c */
[----:B------:R-:W-:Y:S04]  /*59a0*/  BSSY B1, `(.L_x_235) ;  /* 0x0000006000017945 */ /* 0x000fe80003800000 */
[----:B------:R1:W-:Y:S01]  /*59b0*/  @!P4 STG.E.U8 desc[UR36][R6.64+0xc0], R3 ;  /* 0x0000c0030600c986 */ /* 0x0003e2000c101124 */
[----:B------:R-:W-:Y:S05]  /*59c0*/  @P3 BRA `(.L_x_236) ;  /* 0x00000000000c3947 */ /* 0x000fea0003800000 */
[----:B--2---:R-:W1:Y:S02]  /*59d0*/  LDG.E.U8 R157, desc[UR36][R10.64+0xc1] ;  /* 0x0000c1240a9d7981 */ /* 0x004e64000c1e1100 */
[----:B-1----:R-:W-:-:S05]  /*59e0*/  PRMT R3, R157, 0x8880, RZ ;  /* 0x000088809d037816 */ /* 0x002fca00000000ff */
[----:B------:R-:W-:-:S07]  /*59f0*/  IMAD R12, R3, R156, RZ ;  /* 0x0000009c030c7224 */ /* 0x000fce00078e02ff */
.L_x_236:
[----:B------:R-:W-:Y:S05]  /*5a00*/  BSYNC B1 ;  /* 0x0000000000017941 */ /* 0x000fea0003800000 */
.L_x_235:
[----:B------:R-:W-:Y:S01]  /*5a10*/  @!P3 IMAD R123, R123, R155, R12 ;  /* 0x0000009b7b7bb224 */ /* 0x000fe200078e020c */
[----:B------:R-:W-:Y:S04]  /*5a20*/  BSSY B1, `(.L_x_237) ;  /* 0x0000006000017945 */ /* 0x000fe80003800000 */
[----:B------:R0:W-:Y:S01]  /*5a30*/  @!P3 STG.E.U8 desc[UR36][R6.64+0xc1], R123 ;  /* 0x0000c17b0600b986 */ /* 0x0001e2000c101124 */
[----:B------:R-:W-:Y:S05]  /*5a40*/  @P5 BRA `(.L_x_238) ;  /* 0x00000000000c5947 */ /* 0x000fea0003800000 */
[----:B--2---:R-:W1:Y:S02]  /*5a50*/  LDG.E.U8 R157, desc[UR36][R8.64+0xc8] ;  /* 0x0000c824089d7981 */ /* 0x004e64000c1e1100 */
[----:B-1----:R-:W-:-:S05]  /*5a60*/  PRMT R3, R157, 0x8880, RZ ;  /* 0x000088809d037816 */ /* 0x002fca00000000ff */
[----:B------:R-:W-:-:S07]  /*5a70*/  IMAD R12, R3, R156, RZ ;  /* 0x0000009c030c7224 */ /* 0x000fce00078e02ff */
.L_x_238:
[----:B------:R-:W-:Y:S05]  /*5a80*/  BSYNC B1 ;  /* 0x0000000000017941 */ /* 0x000fea0003800000 */
.L_x_237:
[----:B-1----:R-:W-:Y:S01]  /*5a90*/  @!P5 IMAD R3, R124, R155, R12 ;  /* 0x0000009b7c03d224 */ /* 0x002fe200078e020c */
[----:B------:R-:W-:Y:S04]  /*5aa0*/  BSSY B1, `(.L_x_239) ;  /* 0x0000006000017945 */ /* 0x000fe80003800000 */
[----:B------:R1:W-:Y:S01]  /*5ab0*/  @!P5 STG.E.U8 desc[UR36][R4.64+0xc8], R3 ;  /* 0x0000c8030400d986 */ /* 0x0003e2000c101124 */
[----:B------:R-:W-:Y:S05]  /*5ac0*/  @P2 BRA `(.L_x_240) ;  /* 0x00000000000c2947 */ /* 0x000fea0003800000 */
[----:B--2---:R-:W1:Y:S02]  /*5ad0*/  LDG.E.U8 R157, desc[UR36][R8.64+0xc9] ;  /* 0x0000c924089d7981 */ /* 0x004e64000c1e1100 */
[----:B-1----:R-:W-:-:S05]  /*5ae0*/  PRMT R3, R157, 0x8880, RZ ;  /* 0x000088809d037816 */ /* 0x002fca00000000ff */
[----:B------:R-:W-:-:S07]  /*5af0*/  IMAD R12, R3, R156, RZ ;  /* 0x0000009c030c7224 */ /* 0x000fce00078e02ff */
.L_x_240:
[----:B------:R-:W-:Y:S05]  /*5b00*/  BSYNC B1 ;  /* 0x0000000000017941 */ /* 0x000fea0003800000 */
.L_x_239:
        /* <DEDUP_REMOVED lines=11> */
.L_x_242:
[----:B------:R-:W-:Y:S05]  /*5bc0*/  BSYNC B1 ;  /* 0x0000000000017941 */ /* 0x000fea0003800000 */
.L_x_241:
[----:B-1----:R-:W-:Y:S01]  /*5bd0*/  @!P4 IMAD R3, R126, R155, R12 ;  /* 0x0000009b7e03c224 */ /* 0x002fe200078e020c */
[----:B------:R-:W-:Y:S04]  /*5be0*/  BSSY B1, `(.L_x_243) ;  /* 0x0000006000017945 */ /* 0x000fe80003800000 */
[----:B------:R1:W-:Y:S01]  /*5bf0*/  @!P4 STG.E.U8 desc[UR36][R6.64+0xc8], R3 ;  /* 0x0000c8030600c986 */ /* 0x0003e2000c101124 */
[----:B------:R-:W-:Y:S05]  /*5c00*/  @P3 BRA `(.L_x_244) ;  /* 0x00000000000c3947 */ /* 0x000fea0003800000 */
[----:B--2---:R-:W1:Y:S02]  /*5c10*/  LDG.E.U8 R157, desc[UR36][R10.64+0xc9] ;  /* 0x0000c9240a9d7981 */ /* 0x004e64000c1e1100 */
[----:B-1----:R-:W-:-:S05]  /*5c20*/  PRMT R3, R157, 0x8880, RZ ;  /* 0x000088809d037816 */ /* 0x002fca00000000ff */
[----:B------:R-:W-:-:S07]  /*5c30*/  IMAD R12, R3, R156, RZ ;  /* 0x0000009c030c7224 */ /* 0x000fce00078e02ff */
.L_x_244:
[----:B------:R-:W-:Y:S05]  /*5c40*/  BSYNC B1 ;  /* 0x0000000000017941 */ /* 0x000fea0003800000 */
.L_x_243:
[----:B------:R-:W-:Y:S01]  /*5c50*/  @!P3 IMAD R127, R127, R155, R12 ;  /* 0x0000009b7f7fb224 */ /* 0x000fe200078e020c */
[----:B------:R-:W-:Y:S04]  /*5c60*/  BSSY B1, `(.L_x_245) ;  /* 0x0000006000017945 */ /* 0x000fe80003800000 */
[----:B------:R0:W-:Y:S01]  /*5c70*/  @!P3 STG.E.U8 desc[UR36][R6.64+0xc9], R127 ;  /* 0x0000c97f0600b986 */ /* 0x0001e2000c101124 */
[----:B------:R-:W-:Y:S05]  /*5c80*/  @P5 BRA `(.L_x_246) ;  /* 0x00000000000c5947 */ /* 0x000fea0003800000 */
[----:B--2---:R-:W1:Y:S02]  /*5c90*/  LDG.E.U8 R157, desc[UR36][R8.64+0xd0] ;  /* 0x0000d024089d7981 */ /* 0x004e64000c1e1100 */
[----:B-1----:R-:W-:-:S05]  /*5ca0*/  PRMT R3, R157, 0x8880, RZ ;  /* 0x000088809d037816 */ /* 0x002fca00000000ff */
[----:B------:R-:W-:-:S07]  /*5cb0*/  IMAD R12, R3, R156, RZ ;  /* 0x0000009c030c7224 */ /* 0x000fce00078e02ff */
.L_x_246:
[----:B------:R-:W-:Y:S05]  /*5cc0*/  BSYNC B1 ;  /* 0x0000000000017941 */ /* 0x000fea0003800000 */
.L_x_245:
[----:B-1----:R-:W-:Y:S01]  /*5cd0*/  @!P5 IMAD R3, R128, R155, R12 ;  /* 0x0000009b8003d224 */ /* 0x002fe200078e020c */
[----:B------:R-:W-:Y:S04]  /*5ce0*/  BSSY B1, `(.L_x_247) ;  /* 0x0000006000017945 */ /* 0x000fe80003800000 */
[----:B------:R1:W-:Y:S01]  /*5cf0*/  @!P5 STG.E.U8 desc[UR36][R4.64+0xd0], R3 ;  /* 0x0000d0030400d986 */ /* 0x0003e2000c101124 */
[----:B------:R-:W-:Y:S05]  /*5d00*/  @P2 BRA `(.L_x_248) ;  /* 0x00000000000c2947 */ /* 0x000fea0003800000 */
[----:B--2---:R-:W1:Y:S02]  /*5d10*/  LDG.E.U8 R157, desc[UR36][R8.64+0xd1] ;  /* 0x0000d124089d7981 */ /* 0x004e64000c1e1100 */
[----:B-1----:R-:W-:-:S05]  /*5d20*/  PRMT R3, R157, 0x8880, RZ ;  /* 0x000088809d037816 */ /* 0x002fca00000000ff */
[----:B------:R-:W-:-:S07]  /*5d30*/  IMAD R12, R3, R156, RZ ;  /* 0x0000009c030c7224 */ /* 0x000fce00078e02ff */
.L_x_248:
[----:B------:R-:W-:Y:S05]  /*5d40*/  BSYNC B1 ;  /* 0x0000000000017941 */ /* 0x000fea0003800000 */
.L_x_247:
        /* <DEDUP_REMOVED lines=11> */
.L_x_250:
[----:B------:R-:W-:Y:S05]  /*5e00*/  BSYNC B1 ;  /* 0x0000000000017941 */ /* 0x000fea0003800000 */
.L_x_249:
[----:B-1----:R-:W-:Y:S01]  /*5e10*/  @!P4 IMAD R3, R130, R155, R12 ;  /* 0x0000009b8203c224 */ /* 0x002fe200078e020c */
[----:B------:R-:W-:Y:S04]  /*5e20*/  BSSY B1, `(.L_x_251) ;  /* 0x0000006000017945 */ /* 0x000fe80003800000 */
[----:B------:R1:W-:Y:S01]  /*5e30*/  @!P4 STG.E.U8 desc[UR36][R6.64+0xd0], R3 ;  /* 0x0000d0030600c986 */ /* 0x0003e2000c101124 */
[----:B------:R-:W-:Y:S05]  /*5e40*/  @P3 BRA `(.L_x_252) ;  /* 0x00000000000c3947 */ /* 0x000fea0003800000 */
[----:B--2---:R-:W1:Y:S02]  /*5e50*/  LDG.E.U8 R157, desc[UR36][R10.64+0xd1] ;  /* 0x0000d1240a9d7981 */ /* 0x004e64000c1e1100 */
[----:B-1----:R-:W-:-:S05]  /*5e60*/  PRMT R3, R157, 0x8880, RZ ;  /* 0x000088809d037816 */ /* 0x002fca00000000ff */
[----:B------:R-:W-:-:S07]  /*5e70*/  IMAD R12, R3, R156, RZ ;  /* 0x0000009c030c7224 */ /* 0x000fce00078e02ff */
.L_x_252:
[----:B------:R-:W-:Y:S05]  /*5e80*/  BSYNC B1 ;  /* 0x0000000000017941 */ /* 0x000fea0003800000 */
.L_x_251:
[----:B------:R-:W-:Y:S01]  /*5e90*/  @!P3 IMAD R131, R131, R155, R12 ;  /* 0x0000009b8383b224 */ /* 0x000fe200078e020c */
[----:B------:R-:W-:Y:S04]  /*5ea0*/  BSSY B1, `(.L_x_253) ;  /* 0x0000006000017945 */ /* 0x000fe80003800000 */
[----:B------:R0:W-:Y:S01]  /*5eb0*/  @!P3 STG.E.U8 desc[UR36][R6.64+0xd1], R131 ;  /* 0x0000d1830600b986 */ /* 0x0001e2000c101124 */
[----:B------:R-:W-:Y:S05]  /*5ec0*/  @P5 BRA `(.L_x_254) ;  /* 0x00000000000c5947 */ /* 0x000fea0003800000 */
[----:B--2---:R-:W1:Y:S02]  /*5ed0*/  LDG.E.U8 R157, desc[UR36][R8.64+0xd8] ;  /* 0x0000d824089d7981 */ /* 0x004e64000c1e1100 */
[----:B-1----:R-:W-:-:S05]  /*5ee0*/  PRMT R3, R157, 0x8880, RZ ;  /* 0x000088809d037816 */ /* 0x002fca00000000ff */
[----:B------:R-:W-:-:S07]  /*5ef0*/  IMAD R12, R3, R156, RZ ;  /* 0x0000009c030c7224 */ /* 0x000fce00078e02ff */
.L_x_254:
[----:B------:R-:W-:Y:S05]  /*5f00*/  BSYNC B1 ;  /* 0x0000000000017941 */ /* 0x000fea0003800000 */
.L_x_253:
[----:B-1----:R-:W-:Y:S01]  /*5f10*/  @!P5 IMAD R3, R132, R155, R12 ;  /* 0x0000009b8403d224 */ /* 0x002fe200078e020c */
[----:B------:R-:W-:Y:S04]  /*5f20*/  BSSY B1, `(.L_x_255) ;  /* 0x0000006000017945 */ /* 0x000fe80003800000 */
[----:B------:R1:W-:Y:S01]  /*5f30*/  @!P5 STG.E.U8 desc[UR36][R4.64+0xd8], R3 ;  /* 0x0000d8030400d986 */ /* 0x0003e2000c101124 */
[----:B------:R-:W-:Y:S05]  /*5f40*/  @P2 BRA `(.L_x_256) ;  /* 0x00000000000c2947 */ /* 0x000fea0003800000 */
[----:B--2---:R-:W1:Y:S02]  /*5f50*/  LDG.E.U8 R157, desc[UR36][R8.64+0xd9] ;  /* 0x0000d924089d7981 */ /* 0x004e64000c1e1100 */
[----:B-1----:R-:W-:-:S05]  /*5f60*/  PRMT R3, R157, 0x8880, RZ ;  /* 0x000088809d037816 */ /* 0x002fca00000000ff */
[----:B------:R-:W-:-:S07]  /*5f70*/  IMAD R12, R3, R156, RZ ;  /* 0x0000009c030c7224 */ /* 0x000fce00078e02ff */
.L_x_256:
[----:B------:R-:W-:Y:S05]  /*5f80*/  BSYNC B1 ;  /* 0x0000000000017941 */ /* 0x000fea0003800000 */
.L_x_255:
        /* <DEDUP_REMOVED lines=11> */
.L_x_258:
[----:B------:R-:W-:Y:S05]  /*6040*/  BSYNC B1 ;  /* 0x0000000000017941 */ /* 0x000fea0003800000 */
.L_x_257:
[----:B-1----:R-:W-:Y:S01]  /*6050*/  @!P4 IMAD R3, R134, R155, R12 ;  /* 0x0000009b8603c224 */ /* 0x002fe200078e020c */
[----:B------:R-:W-:Y:S04]  /*6060*/  BSSY B1, `(.L_x_259) ;  /* 0x0000006000017945 */ /* 0x000fe80003800000 */
[----:B------:R1:W-:Y:S01]  /*6070*/  @!P4 STG.E.U8 desc[UR36][R6.64+0xd8], R3 ;  /* 0x0000d8030600c986 */ /* 0x0003e2000c101124 */
[----:B------:R-:W-:Y:S05]  /*6080*/  @P3 BRA `(.L_x_260) ;  /* 0x00000000000c3947 */ /* 0x000fea0003800000 */
[----:B--2---:R-:W1:Y:S02]  /*6090*/  LDG.E.U8 R157, desc[UR36][R10.64+0xd9] ;  /* 0x0000d9240a9d7981 */ /* 0x004e64000c1e1100 */
[----:B-1----:R-:W-:-:S05]  /*60a0*/  PRMT R3, R157, 0x8880, RZ ;  /* 0x000088809d037816 */ /* 0x002fca00000000ff */
[----:B------:R-:W-:-:S07]  /*60b0*/  IMAD R12, R3, R156, RZ ;  /* 0x0000009c030c7224 */ /* 0x000fce00078e02ff */
.L_x_260:
[----:B------:R-:W-:Y:S05]  /*60c0*/  BSYNC B1 ;  /* 0x0000000000017941 */ /* 0x000fea0003800000 */
.L_x_259:
[----:B------:R-:W-:Y:S01]  /*60d0*/  @!P3 IMAD R135, R135, R155, R12 ;  /* 0x0000009b8787b224 */ /* 0x000fe200078e020c */
[----:B------:R-:W-:Y:S04]  /*60e0*/  BSSY B1, `(.L_x_261) ;  /* 0x0000006000017945 */ /* 0x000fe80003800000 */
[----:B------:R0:W-:Y:S01]  /*60f0*/  @!P3 STG.E.U8 desc[UR36][R6.64+0xd9], R135 ;  /* 0x0000d9870600b986 */ /* 0x0001e2000c101124 */
[----:B------:R-:W-:Y:S05]  /*6100*/  @P5 BRA `(.L_x_262) ;  /* 0x00000000000c5947 */ /* 0x000fea0003800000 */
[----:B--2---:R-:W1:Y:S02]  /*6110*/  LDG.E.U8 R157, desc[UR36][R8.64+0xe0] ;  /* 0x0000e024089d7981 */ /* 0x004e64000c1e1100 */
[----:B-1----:R-:W-:-:S05]  /*6120*/  PRMT R3, R157, 0x8880, RZ ;  /* 0x000088809d037816 */ /* 0x002fca00000000ff */
[----:B------:R-:W-:-:S07]  /*6130*/  IMAD R12, R3, R156, RZ ;  /* 0x0000009c030c7224 */ /* 0x000fce00078e02ff */
.L_x_262:
[----:B------:R-:W-:Y:S05]  /*6140*/  BSYNC B1 ;  /* 0x0000000000017941 */ /* 0x000fea0003800000 */
.L_x_261:
[----:B-1----:R-:W-:Y:S01]  /*6150*/  @!P5 IMAD R3, R136, R155, R12 ;  /* 0x0000009b8803d224 */ /* 0x002fe200078e020c */
[----:B------:R-:W-:Y:S04]  /*6160*/  BSSY B1, `(.L_x_263) ;  /* 0x0000006000017945 */ /* 0x000fe80003800000 */
[----:B------:R1:W-:Y:S01]  /*6170*/  @!P5 STG.E.U8 desc[UR36][R4.64+0xe0], R3 ;  /* 0x0000e0030400d986 */ /* 0x0003e2000c101124 */
[----:B------:R-:W-:Y:S05]  /*6180*/  @P2 BRA `(.L_x_264) ;  /* 0x00000000000c2947 */ /* 0x000fea0003800000 */
[----:B--2---:R-:W1:Y:S02]  /*6190*/  LDG.E.U8 R157, desc[UR36][R8.64+0xe1] ;  /* 0x0000e124089d7981 */ /* 0x004e64000c1e1100 */
[----:B-1----:R-:W-:-:S05]  /*61a0*/  PRMT R3, R157, 0x8880, RZ ;  /* 0x000088809d037816 */ /* 0x002fca00000000ff */
[----:B------:R-:W-:-:S07]  /*61b0*/  IMAD R12, R3, R156, RZ ;  /* 0x0000009c030c7224 */ /* 0x000fce00078e02ff */
.L_x_264:
[----:B------:R-:W-:Y:S05]  /*61c0*/  BSYNC B1 ;  /* 0x0000000000017941 */ /* 0x000fea0003800000 */
.L_x_263:
        /* <DEDUP_REMOVED lines=11> */
.L_x_266:
[----:B------:R-:W-:Y:S05]  /*6280*/  BSYNC B1 ;  /* 0x0000000000017941 */ /* 0x000fea0003800000 */
.L_x_265:
[----:B-1----:R-:W-:Y:S01]  /*6290*/  @!P4 IMAD R3, R138, R155, R12 ;  /* 0x0000009b8a03c224 */ /* 0x002fe200078e020c */
[----:B------:R-:W-:Y:S04]  /*62a0*/  BSSY B1, `(.L_x_267) ;  /* 0x0000006000017945 */ /* 0x000fe80003800000 */
[----:B------:R1:W-:Y:S01]  /*62b0*/  @!P4 STG.E.U8 desc[UR36][R6.64+0xe0], R3 ;  /* 0x0000e0030600c986 */ /* 0x0003e2000c101124 */
[----:B------:R-:W-:Y:S05]  /*62c0*/  @P3 BRA `(.L_x_268) ;  /* 0x00000000000c3947 */ /* 0x000fea0003800000 */
[----:B--2---:R-:W1:Y:S02]  /*62d0*/  LDG.E.U8 R157, desc[UR36][R10.64+0xe1] ;  /* 0x0000e1240a9d7981 */ /* 0x004e64000c1e1100 */
[----:B-1----:R-:W-:-:S05]  /*62e0*/  PRMT R3, R157, 0x8880, RZ ;  /* 0x000088809d037816 */ /* 0x002fca00000000ff */
[----:B------:R-:W-:-:S07]  /*62f0*/  IMAD R12, R3, R156, RZ ;  /* 0x0000009c030c7224 */ /* 0x000fce00078e02ff */
.L_x_268:
[----:B------:R-:W-:Y:S05]  /*6300*/  BSYNC B1 ;  /* 0x0000000000017941 */ /* 0x000fea0003800000 */
.L_x_267:
[----:B------:R-:W-:Y:S01]  /*6310*/  @!P3 IMAD R139, R139, R155, R12 ;  /* 0x0000009b8b8bb224 */ /* 0x000fe200078e020c */
[----:B------:R-:W-:Y:S04]  /*6320*/  BSSY B1, `(.L_x_269) ;  /* 0x0000006000017945 */ /* 0x000fe80003800000 */
[----:B------:R0:W-:Y:S01]  /*6330*/  @!P3 STG.E.U8 desc[UR36][R6.64+0xe1], R139 ;  /* 0x0000e18b0600b986 */ /* 0x0001e2000c101124 */
[----:B------:R-:W-:Y:S05]  /*6340*/  @P5 BRA `(.L_x_270) ;  /* 0x00000000000c5947 */ /* 0x000fea0003800000 */
[----:B--2---:R-:W1:Y:S02]  /*6350*/  LDG.E.U8 R157, desc[UR36][R8.64+0xe8] ;  /* 0x0000e824089d7981 */ /* 0x004e64000c1e1100 */
[----:B-1----:R-:W-:-:S05]  /*6360*/  PRMT R3, R157, 0x8880, RZ ;  /* 0x000088809d037816 */ /* 0x002fca00000000ff */
[----:B------:R-:W-:-:S07]  /*6370*/  IMAD R12, R3, R156, RZ ;  /* 0x0000009c030c7224 */ /* 0x000fce00078e02ff */
.L_x_270:
[----:B------:R-:W-:Y:S05]  /*6380*/  BSYNC B1 ;  /* 0x0000000000017941 */ /* 0x000fea0003800000 */
.L_x_269:
[----:B-1----:R-:W-:Y:S01]  /*6390*/  @!P5 IMAD R3, R140, R155, R12 ;  /* 0x0000009b8c03d224 */ /* 0x002fe200078e020c */
[----:B------:R-:W-:Y:S04]  /*63a0*/  BSSY B1, `(.L_x_271) ;  /* 0x0000006000017945 */ /* 0x000fe80003800000 */
[----:B------:R1:W-:Y:S01]  /*63b0*/  @!P5 STG.E.U8 desc[UR36][R4.64+0xe8], R3 ;  /* 0x0000e8030400d986 */ /* 0x0003e2000c101124 */
[----:B------:R-:W-:Y:S05]  /*63c0*/  @P2 BRA `(.L_x_272) ;  /* 0x00000000000c2947 */ /* 0x000fea0003800000 */
[----:B--2---:R-:W1:Y:S02]  /*63d0*/  LDG.E.U8 R157, desc[UR36][R8.64+0xe9] ;  /* 0x0000e924089d7981 */ /* 0x004e64000c1e1100 */
[----:B-1----:R-:W-:-:S05]  /*63e0*/  PRMT R3, R157, 0x8880, RZ ;  /* 0x000088809d037816 */ /* 0x002fca00000000ff */
[----:B------:R-:W-:-:S07]  /*63f0*/  IMAD R12, R3, R156, RZ ;  /* 0x0000009c030c7224 */ /* 0x000fce00078e02ff */
.L_x_272:
[----:B------:R-:W-:Y:S05]  /*6400*/  BSYNC B1 ;  /* 0x0000000000017941 */ /* 0x000fea0003800000 */
.L_x_271:
        /* <DEDUP_REMOVED lines=11> */
.L_x_274:
[----:B------:R-:W-:Y:S05]  /*64c0*/  BSYNC B1 ;  /* 0x0000000000017941 */ /* 0x000fea0003800000 */
.L_x_273:
[----:B-1----:R-:W-:Y:S01]  /*64d0*/  @!P4 IMAD R3, R142, R155, R12 ;  /* 0x0000009b8e03c224 */ /* 0x002fe200078e020c */
[----:B------:R-:W-:Y:S04]  /*64e0*/  BSSY B1, `(.L_x_275) ;  /* 0x0000006000017945 */ /* 0x000fe80003800000 */
[----:B------:R1:W-:Y:S01]  /*64f0*/  @!P4 STG.E.U8 desc[UR36][R6.64+0xe8], R3 ;  /* 0x0000e8030600c986 */ /* 0x0003e2000c101124 */
[----:B------:R-:W-:Y:S05]  /*6500*/  @P3 BRA `(.L_x_276) ;  /* 0x00000000000c3947 */ /* 0x000fea0003800000 */
[----:B--2---:R-:W1:Y:S02]  /*6510*/  LDG.E.U8 R157, desc[UR36][R10.64+0xe9] ;  /* 0x0000e9240a9d7981 */ /* 0x004e64000c1e1100 */
[----:B-1----:R-:W-:-:S05]  /*6520*/  PRMT R3, R157, 0x8880, RZ ;  /* 0x000088809d037816 */ /* 0x002fca00000000ff */
[----:B------:R-:W-:-:S07]  /*6530*/  IMAD R12, R3, R156, RZ ;  /* 0x0000009c030c7224 */ /* 0x000fce00078e02ff */
.L_x_276:
[----:B------:R-:W-:Y:S05]  /*6540*/  BSYNC B1 ;  /* 0x0000000000017941 */ /* 0x000fea0003800000 */
.L_x_275:
[----:B------:R-:W-:Y:S01]  /*6550*/  @!P3 IMAD R143, R143, R155, R12 ;  /* 0x0000009b8f8fb224 */ /* 0x000fe200078e020c */
[----:B------:R-:W-:Y:S04]  /*6560*/  BSSY B1, `(.L_x_277) ;  /* 0x0000006000017945 */ /* 0x000fe80003800000 */
[----:B------:R0:W-:Y:S01]  /*6570*/  @!P3 STG.E.U8 desc[UR36][R6.64+0xe9], R143 ;  /* 0x0000e98f0600b986 */ /* 0x0001e2000c101124 */
[----:B------:R-:W-:Y:S05]  /*6580*/  @P5 BRA `(.L_x_278) ;  /* 0x00000000000c5947 */ /* 0x000fea0003800000 */
[----:B--2---:R-:W1:Y:S02]  /*6590*/  LDG.E.U8 R157, desc[UR36][R8.64+0xf0] ;  /* 0x0000f024089d7981 */ /* 0x004e64000c1e1100 */
[----:B-1----:R-:W-:-:S05]  /*65a0*/  PRMT R3, R157, 0x8880, RZ ;  /* 0x000088809d037816 */ /* 0x002fca00000000ff */
[----:B------:R-:W-:-:S07]  /*65b0*/  IMAD R12, R3, R156, RZ ;  /* 0x0000009c030c7224 */ /* 0x000fce00078e02ff */
.L_x_278:
[----:B------:R-:W-:Y:S05]  /*65c0*/  BSYNC B1 ;  /* 0x0000000000017941 */ /* 0x000fea0003800000 */
.L_x_277:
[----:B-1----:R-:W-:Y:S01]  /*65d0*/  @!P5 IMAD R3, R144, R155, R12 ;  /* 0x0000009b9003d224 */ /* 0x002fe200078e020c */
[----:B------:R-:W-:Y:S04]  /*65e0*/  BSSY B1, `(.L_x_279) ;  /* 0x0000006000017945 */ /* 0x000fe80003800000 */
[----:B------:R1:W-:Y:S01]  /*65f0*/  @!P5 STG.E.U8 desc[UR36][R4.64+0xf0], R3 ;  /* 0x0000f0030400d986 */ /* 0x0003e2000c101124 */
[----:B------:R-:W-:Y:S05]  /*6600*/  @P2 BRA `(.L_x_280) ;  /* 0x00000000000c2947 */ /* 0x000fea0003800000 */
[----:B--2---:R-:W1:Y:S02]  /*6610*/  LDG.E.U8 R157, desc[UR36][R8.64+0xf1] ;  /* 0x0000f124089d7981 */ /* 0x004e64000c1e1100 */
[----:B-1----:R-:W-:-:S05]  /*6620*/  PRMT R3, R157, 0x8880, RZ ;  /* 0x000088809d037816 */ /* 0x002fca00000000ff */
[----:B------:R-:W-:-:S07]  /*6630*/  IMAD R12, R3, R156, RZ ;  /* 0x0000009c030c7224 */ /* 0x000fce00078e02ff */
.L_x_280:
[----:B------:R-:W-:Y:S05]  /*6640*/  BSYNC B1 ;  /* 0x0000000000017941 */ /* 0x000fea0003800000 */
.L_x_279:
[C---:B------:R-:W-:Y:S01]  /*6650*/  ISETP.LT.OR P4, PT, R0.reuse, 0xf1, !P0 ;  /* 0x000000f10000780c */ /* 0x040fe20004781670 */
[----:B------:R-:W-:Y:S01]  /*6660*/  @!P2 IMAD R145, R145, R155, R12 ;  /* 0x0000009b9191a224 */ /* 0x000fe200078e020c */
[----:B------:R-:W-:Y:S01]  /*6670*/  BSSY B1, `(.L_x_281) ;  /* 0x000000a000017945 */ /* 0x000fe20003800000 */
[C---:B------:R-:W-:Y:S02]  /*6680*/  ISETP.LT.OR P3, PT, R0.reuse, 0xf2, !P0 ;  /* 0x000000f20000780c */ /* 0x040fe40004761670 */
        /* <DEDUP_REMOVED lines=8> */
.L_x_282:
[----:B------:R-:W-:Y:S05]  /*6710*/  BSYNC B1 ;  /* 0x0000000000017941 */ /* 0x000fea0003800000 */
.L_x_281:
[----:B-1----:R-:W-:Y:S01]  /*6720*/  @!P4 IMAD R3, R146, R155, R12 ;  /* 0x0000009b9203c224 */ /* 0x002fe200078e020c */
[----:B------:R-:W-:Y:S04]  /*6730*/  BSSY B1, `(.L_x_283) ;  /* 0x0000006000017945 */ /* 0x000fe80003800000 */
[----:B------:R1:W-:Y:S01]  /*6740*/  @!P4 STG.E.U8 desc[UR36][R6.64+0xf0], R3 ;  /* 0x0000f0030600c986 */ /* 0x0003e2000c101124 */
[----:B------:R-:W-:Y:S05]  /*6750*/  @P3 BRA `(.L_x_284) ;  /* 0x00000000000c3947 */ /* 0x000fea0003800000 */
[----:B--2---:R-:W1:Y:S02]  /*6760*/  LDG.E.U8 R157, desc[UR36][R10.64+0xf1] ;  /* 0x0000f1240a9d7981 */ /* 0x004e64000c1e1100 */
[----:B-1----:R-:W-:-:S05]  /*6770*/  PRMT R3, R157, 0x8880, RZ ;  /* 0x000088809d037816 */ /* 0x002fca00000000ff */
[----:B------:R-:W-:-:S07]  /*6780*/  IMAD R12, R3, R156, RZ ;  /* 0x0000009c030c7224 */ /* 0x000fce00078e02ff */
.L_x_284:
[----:B------:R-:W-:Y:S05]  /*6790*/  BSYNC B1 ;  /* 0x0000000000017941 */ /* 0x000fea0003800000 */
.L_x_283:
[----:B------:R-:W-:Y:S01]  /*67a0*/  @!P3 IMAD R147, R147, R155, R12 ;  /* 0x0000009b9393b224 */ /* 0x000fe200078e020c */
[----:B------:R-:W-:Y:S04]  /*67b0*/  BSSY B1, `(.L_x_285) ;  /* 0x0000006000017945 */ /* 0x000fe80003800000 */
[----:B------:R0:W-:Y:S01]  /*67c0*/  @!P3 STG.E.U8 desc[UR36][R6.64+0xf1], R147 ;  /* 0x0000f1930600b986 */ /* 0x0001e2000c101124 */
[----:B------:R-:W-:Y:S05]  /*67d0*/  @P2 BRA `(.L_x_286) ;  /* 0x00000000000c2947 */ /* 0x000fea0003800000 */
[----:B--2---:R-:W1:Y:S02]  /*67e0*/  LDG.E.U8 R157, desc[UR36][R8.64+0xf8] ;  /* 0x0000f824089d7981 */ /* 0x004e64000c1e1100 */
[----:B-1----:R-:W-:-:S05]  /*67f0*/  PRMT R3, R157, 0x8880, RZ ;  /* 0x000088809d037816 */ /* 0x002fca00000000ff */
[----:B------:R-:W-:-:S07]  /*6800*/  IMAD R12, R3, R156, RZ ;  /* 0x0000009c030c7224 */ /* 0x000fce00078e02ff */
.L_x_286:
[----:B------:R-:W-:Y:S05]  /*6810*/  BSYNC B1 ;  /* 0x0000000000017941 */ /* 0x000fea0003800000 */
.L_x_285:
[----:B-1----:R-:W-:Y:S01]  /*6820*/  @!P2 IMAD R3, R148, R155, R12 ;  /* 0x0000009b9403a224 */ /* 0x002fe200078e020c */
[----:B------:R-:W-:Y:S04]  /*6830*/  BSSY B1, `(.L_x_287) ;  /* 0x0000006000017945 */ /* 0x000fe80003800000 */
[----:B------:R1:W-:Y:S01]  /*6840*/  @!P2 STG.E.U8 desc[UR36][R4.64+0xf8], R3 ;  /* 0x0000f8030400a986 */ /* 0x0003e2000c101124 */
[----:B------:R-:W-:Y:S05]  /*6850*/  @P1 BRA `(.L_x_288) ;  /* 0x00000000000c1947 */ /* 0x000fea0003800000 */
[----:B--2---:R-:W1:Y:S02]  /*6860*/  LDG.E.U8 R157, desc[UR36][R8.64+0xf9] ;  /* 0x0000f924089d7981 */ /* 0x004e64000c1e1100 */
[----:B-1----:R-:W-:-:S05]  /*6870*/  PRMT R3, R157, 0x8880, RZ ;  /* 0x000088809d037816 */ /* 0x002fca00000000ff */
[----:B------:R-:W-:-:S07]  /*6880*/  IMAD R12, R3, R156, RZ ;  /* 0x0000009c030c7224 */ /* 0x000fce00078e02ff */
.L_x_288:
[----:B------:R-:W-:Y:S05]  /*6890*/  BSYNC B1 ;  /* 0x0000000000017941 */ /* 0x000fea0003800000 */
.L_x_287:
[----:B------:R-:W-:Y:S01]  /*68a0*/  @!P1 IMAD R149, R149, R155, R12 ;  /* 0x0000009b95959224 */ /* 0x000fe200078e020c */
[----:B------:R-:W-:Y:S04]  /*68b0*/  BSSY B1, `(.L_x_289) ;  /* 0x0000006000017945 */ /* 0x000fe80003800000 */
[----:B------:R0:W-:Y:S01]  /*68c0*/  @!P1 STG.E.U8 desc[UR36][R4.64+0xf9], R149 ;  /* 0x0000f99504009986 */ /* 0x0001e2000c101124 */
[----:B------:R-:W-:Y:S05]  /*68d0*/  @P5 BRA `(.L_x_290) ;  /* 0x00000000000c5947 */ /* 0x000fea0003800000 */
[----:B--2---:R-:W1:Y:S02]  /*68e0*/  LDG.E.U8 R157, desc[UR36][R10.64+0xf8] ;  /* 0x0000f8240a9d7981 */ /* 0x004e64000c1e1100 */
[----:B-1----:R-:W-:-:S05]  /*68f0*/  PRMT R3, R157, 0x8880, RZ ;  /* 0x000088809d037816 */ /* 0x002fca00000000ff */
[----:B------:R-:W-:-:S07]  /*6900*/  IMAD R12, R3, R156, RZ ;  /* 0x0000009c030c7224 */ /* 0x000fce00078e02ff */
.L_x_290:
[----:B------:R-:W-:Y:S05]  /*6910*/  BSYNC B1 ;  /* 0x0000000000017941 */ /* 0x000fea0003800000 */
.L_x_289:
[----:B-1----:R-:W-:Y:S01]  /*6920*/  @!P5 IMAD R3, R150, R155, R12 ;  /* 0x0000009b9603d224 */ /* 0x002fe200078e020c */
[----:B------:R-:W-:Y:S01]  /*6930*/  ISETP.LT.OR P0, PT, R0, 0xfa, !P0 ;  /* 0x000000fa0000780c */ /* 0x000fe20004701670 */
[----:B------:R-:W-:Y:S03]  /*6940*/  BSSY B1, `(.L_x_291) ;  /* 0x0000006000017945 */ /* 0x000fe60003800000 */
[----:B------:R1:W-:Y:S09]  /*6950*/  @!P5 STG.E.U8 desc[UR36][R6.64+0xf8], R3 ;  /* 0x0000f8030600d986 */ /* 0x0003f2000c101124 */
[----:B------:R-:W-:Y:S05]  /*6960*/  @P0 BRA `(.L_x_292) ;  /* 0x00000000000c0947 */ /* 0x000fea0003800000 */
[----:B--2---:R-:W1:Y:S02]  /*6970*/  LDG.E.U8 R157, desc[UR36][R10.64+0xf9] ;  /* 0x0000f9240a9d7981 */ /* 0x004e64000c1e1100 */
[----:B-1----:R-:W-:-:S05]  /*6980*/  PRMT R3, R157, 0x8880, RZ ;  /* 0x000088809d037816 */ /* 0x002fca00000000ff */
[----:B------:R-:W-:-:S07]  /*6990*/  IMAD R12, R3, R156, RZ ;  /* 0x0000009c030c7224 */ /* 0x000fce00078e02ff */
.L_x_292:
[----:B------:R-:W-:Y:S05]  /*69a0*/  BSYNC B1 ;  /* 0x0000000000017941 */ /* 0x000fea0003800000 */
.L_x_291:
[----:B------:R-:W-:Y:S01]  /*69b0*/  IMAD R151, R151, R155, R12 ;  /* 0x0000009b97977224 */ /* 0x000fe200078e020c */
[----:B------:R-:W-:Y:S06]  /*69c0*/  @P0 BRA `(.L_x_293) ;  /* 0x0000001800100947 */ /* 0x000fec0003800000 */
[----:B------:R0:W-:Y:S01]  /*69d0*/  STG.E.U8 desc[UR36][R6.64+0xf9], R151 ;  /* 0x0000f99706007986 */ /* 0x0001e2000c101124 */
[----:B------:R-:W-:Y:S05]  /*69e0*/  BRA `(.L_x_293) ;  /* 0x0000001800087947 */ /* 0x000fea0003800000 */
.L_x_36:
[C---:B------:R-:W-:Y:S02]  /*69f0*/  ISETP.GE.AND P1, PT, R162.reuse, 0x1, PT ;  /* 0x00000001a200780c */ /* 0x040fe40003f26270 */
[----:B------:R-:W-:Y:S02]  /*6a00*/  ISETP.GE.AND P0, PT, R162, 0x9, PT ;  /* 0x00000009a200780c */ /* 0x000fe40003f06270 */
[C---:B------:R-:W-:Y:S02]  /*6a10*/  ISETP.LT.OR P4, PT, R0.reuse, 0x1, !P1 ;  /* 0x000000010000780c */ /* 0x040fe40004f81670 */
[C---:B------:R-:W-:Y:S02]  /*6a20*/  ISETP.LT.OR P3, PT, R0.reuse, 0x2, !P1 ;  /* 0x000000020000780c */ /* 0x040fe40004f61670 */
[C---:B------:R-:W-:Y:S02]  /*6a30*/  ISETP.LT.OR P2, PT, R0.reuse, 0x1, !P0 ;  /* 0x000000010000780c */ /* 0x040fe40004741670 */
[----:B------:R-:W-:-:S07]  /*6a40*/  ISETP.LT.OR P5, PT, R0, 0x2, !P0 ;  /* 0x000000020000780c */ /* 0x000fce00047a1670 */
[-C--:B------:R-:W-:Y:S02]  /*6a50*/  @!P4 IMAD R3, R24, R155.reuse, RZ ;  /* 0x0000009b1803c224 */ /* 0x080fe400078e02ff */
[-C--:B------:R-:W-:Y:S02]  /*6a60*/  @!P3 IMAD R25, R25, R155.reuse, RZ ;  /* 0x0000009b1919b224 */ /* 0x080fe400078e02ff */
[-C--:B------:R-:W-:Y:S01]  /*6a70*/  @!P2 IMAD R9, R26, R155.reuse, RZ ;  /* 0x0000009b1a09a224 */ /* 0x080fe200078e02ff */
[----:B------:R0:W-:Y:S01]  /*6a80*/  @!P4 STG.E.U8 desc[UR36][R4.64], R3 ;  /* 0x000000030400c986 */ /* 0x0001e2000c101124 */
[C---:B------:R-:W-:Y:S01]  /*6a90*/  ISETP.LT.OR P4, PT, R0.reuse, 0x9, !P1 ;  /* 0x000000090000780c */ /* 0x040fe20004f81670 */
[----:B------:R-:W-:Y:S02]  /*6aa0*/  @!P5 IMAD R27, R27, R155, RZ ;  /* 0x0000009b1b1bd224 */ /* 0x000fe400078e02ff */
[----:B------:R-:W-:Y:S01]  /*6ab0*/  @!P3 STG.E.U8 desc[UR36][R4.64+0x1], R25 ;  /* 0x000001190400b986 */ /* 0x000fe2000c101124 */
[----:B------:R-:W-:-:S03]  /*6ac0*/  ISETP.LT.OR P3, PT, R0, 0xa, !P1 ;  /* 0x0000000a0000780c */ /* 0x000fc60004f61670 */
[----:B------:R1:W-:Y:S01]  /*6ad0*/  @!P2 STG.E.U8 desc[UR36][R6.64], R9 ;  /* 0x000000090600a986 */ /* 0x0003e2000c101124 */
[----:B------:R-:W-:-:S03]  /*6ae0*/  ISETP.LT.OR P2, PT, R0, 0x9, !P0 ;  /* 0x000000090000780c */ /* 0x000fc60004741670 */
[----:B------:R-:W-:Y:S01]  /*6af0*/  @!P5 STG.E.U8 desc[UR36][R6.64+0x1], R27 ;  /* 0x0000011b0600d986 */ /* 0x000fe2000c101124 */
[----:B------:R-:W-:Y:S01]  /*6b00*/  ISETP.LT.OR P5, PT, R0, 0xa, !P0 ;  /* 0x0000000a0000780c */ /* 0x000fe200047a1670 */
[----:B------:R-:W-:-:S04]  /*6b10*/  @!P4 IMAD R11, R28, R155, RZ ;  /* 0x0000009b1c0bc224 */ /* 0x000fc800078e02ff */
[-C--:B------:R-:W-:Y:S01]  /*6b20*/  @!P3 IMAD R29, R29, R155.reuse, RZ ;  /* 0x0000009b1d1db224 */ /* 0x080fe200078e02ff */
[----:B------:R-:W-:Y:S01]  /*6b30*/  @!P4 STG.E.U8 desc[UR36][R4.64+0x8], R11 ;  /* 0x0000080b0400c986 */ /* 0x000fe2000c101124 */
[----:B------:R-:W-:Y:S02]  /*6b40*/  ISETP.LT.OR P4, PT, R0, 0x11, !P1 ;  /* 0x000000110000780c */ /* 0x000fe40004f81670 */
[-C--:B0-----:R-:W-:Y:S01]  /*6b50*/  @!P2 IMAD R3, R30, R155.reuse, RZ ;  /* 0x0000009b1e03a224 */ /* 0x081fe200078e02ff */
[----:B------:R-:W-:Y:S01]  /*6b60*/  @!P3 STG.E.U8 desc[UR36][R4.64+0x9], R29 ;  /* 0x0000091d0400b986 */ /* 0x000fe2000c101124 */
[C---:B------:R-:W-:Y:S02]  /*6b70*/  ISETP.LT.OR P3, PT, R0.reuse, 0x12, !P1 ;  /* 0x000000120000780c */ /* 0x040fe40004f61670 */
[----:B------:R-:W-:Y:S01]  /*6b80*/  @!P5 IMAD R31, R31, R155, RZ ;  /* 0x0000009b1f1fd224 */ /* 0x000fe200078e02ff */
[----:B------:R0:W-:Y:S01]  /*6b90*/  @!P2 STG.E.U8 desc[UR36][R6.64+0x8], R3 ;  /* 0x000008030600a986 */ /* 0x0001e2000c101124 */
[----:B------:R-:W-:-:S03]  /*6ba0*/  ISETP.LT.OR P2, PT, R0, 0x11, !P0 ;  /* 0x000000110000780c */ /* 0x000fc60004741670 */
[----:B------:R-:W-:Y:S01]  /*6bb0*/  @!P5 STG.E.U8 desc[UR36][R6.64+0x9], R31 ;  /* 0x0000091f0600d986 */ /* 0x000fe2000c101124 */
[----:B------:R-:W-:Y:S01]  /*6bc0*/  ISETP.LT.OR P5, PT, R0, 0x12, !P0 ;  /* 0x000000120000780c */ /* 0x000fe200047a1670 */
[----:B-1----:R-:W-:-:S04]  /*6bd0*/  @!P4 IMAD R9, R32, R155, RZ ;  /* 0x0000009b2009c224 */ /* 0x002fc800078e02ff */
        /* <DEDUP_REMOVED lines=301> */
[----:B------:R1:W-:Y:S01]  /*7eb0*/  @!P4 STG.E.U8 desc[UR36][R4.64+0xd8], R11 ;  /* 0x0000d80b0400c986 */ /* 0x0003e2000c101124 */
        /* <DEDUP_REMOVED lines=13> */
[-C--:B-1----:R-:W-:Y:S01]  /*7f90*/  @!P2 IMAD R11, R138, R155.reuse, RZ ;  /* 0x0000009b8a0ba224 */ /* 0x082fe200078e02ff */
[----:B------:R-:W-:Y:S01]  /*7fa0*/  @!P3 STG.E.U8 desc[UR36][R4.64+0xe1], R137 ;  /* 0x0000e1890400b986 */ /* 0x000fe2000c101124 */
[C---:B------:R-:W-:Y:S02]  /*7fb0*/  ISETP.LT.OR P3, PT, R0.reuse, 0xea, !P1 ;  /* 0x000000ea0000780c */ /* 0x040fe40004f61670 */
[----:B------:R-:W-:Y:S01]  /*7fc0*/  @!P5 IMAD R139, R139, R155, RZ ;  /* 0x0000009b8b8bd224 */ /* 0x000fe200078e02ff */
[----:B------:R1:W-:Y:S01]  /*7fd0*/  @!P2 STG.E.U8 desc[UR36][R6.64+0xe0], R11 ;  /* 0x0000e00b0600a986 */ /* 0x0003e2000c101124 */
[----:B------:R-:W-:-:S03]  /*7fe0*/  ISETP.LT.OR P2, PT, R0, 0xe9, !P0 ;  /* 0x000000e90000780c */ /* 0x000fc60004741670 */
[----:B------:R-:W-:Y:S01]  /*7ff0*/  @!P5 STG.E.U8 desc[UR36][R6.64+0xe1], R139 ;  /* 0x0000e18b0600d986 */ /* 0x000fe2000c101124 */
[----:B------:R-:W-:Y:S01]  /*8000*/  ISETP.LT.OR P5, PT, R0, 0xea, !P0 ;  /* 0x000000ea0000780c */ /* 0x000fe200047a1670 */
[----:B0-----:R-:W-:-:S04]  /*8010*/  @!P4 IMAD R3, R140, R155, RZ ;  /* 0x0000009b8c03c224 */ /* 0x001fc800078e02ff */
[-C--:B------:R-:W-:Y:S01]  /*8020*/  @!P3 IMAD R141, R141, R155.reuse, RZ ;  /* 0x0000009b8d8db224 */ /* 0x080fe200078e02ff */
[----:B------:R0:W-:Y:S01]  /*8030*/  @!P4 STG.E.U8 desc[UR36][R4.64+0xe8], R3 ;  /* 0x0000e8030400c986 */ /* 0x0001e2000c101124 */
[----:B------:R-:W-:Y:S02]  /*8040*/  ISETP.LT.OR P4, PT, R0, 0xf2, !P1 ;  /* 0x000000f20000780c */ /* 0x000fe40004f81670 */
[-C--:B---3--:R-:W-:Y:S01]  /*8050*/  @!P2 IMAD R9, R142, R155.reuse, RZ ;  /* 0x0000009b8e09a224 */ /* 0x088fe200078e02ff */
[----:B------:R-:W-:Y:S01]  /*8060*/  @!P3 STG.E.U8 desc[UR36][R4.64+0xe9], R141 ;  /* 0x0000e98d0400b986 */ /* 0x000fe2000c101124 */
[C---:B------:R-:W-:Y:S02]  /*8070*/  ISETP.LT.OR P3, PT, R0.reuse, 0xf1, !P1 ;  /* 0x000000f10000780c */ /* 0x040fe40004f61670 */
[----:B------:R-:W-:Y:S01]  /*8080*/  @!P5 IMAD R143, R143, R155, RZ ;  /* 0x0000009b8f8fd224 */ /* 0x000fe200078e02ff */
[----:B------:R-:W-:Y:S01]  /*8090*/  @!P2 STG.E.U8 desc[UR36][R6.64+0xe8], R9 ;  /* 0x0000e8090600a986 */ /* 0x000fe2000c101124 */
[----:B------:R-:W-:-:S03]  /*80a0*/  ISETP.LT.OR P2, PT, R0, 0xf1, !P0 ;  /* 0x000000f10000780c */ /* 0x000fc60004741670 */
[----:B------:R-:W-:Y:S01]  /*80b0*/  @!P5 STG.E.U8 desc[UR36][R6.64+0xe9], R143 ;  /* 0x0000e98f0600d986 */ /* 0x000fe2000c101124 */
[----:B------:R-:W-:Y:S01]  /*80c0*/  ISETP.LT.OR P5, PT, R0, 0xf9, !P0 ;  /* 0x000000f90000780c */ /* 0x000fe200047a1670 */
[----:B------:R-:W-:-:S04]  /*80d0*/  @!P4 IMAD R145, R145, R155, RZ ;  /* 0x0000009b9191c224 */ /* 0x000fc800078e02ff */
[-C--:B-1----:R-:W-:Y:S01]  /*80e0*/  @!P3 IMAD R11, R144, R155.reuse, RZ ;  /* 0x0000009b900bb224 */ /* 0x082fe200078e02ff */
[----:B------:R-:W-:Y:S01]  /*80f0*/  @!P4 STG.E.U8 desc[UR36][R4.64+0xf1], R145 ;  /* 0x0000f1910400c986 */ /* 0x000fe2000c101124 */
[C---:B------:R-:W-:Y:S02]  /*8100*/  ISETP.LT.OR P4, PT, R0.reuse, 0xf2, !P0 ;  /* 0x000000f20000780c */ /* 0x040fe40004781670 */
[C---:B------:R-:W-:Y:S01]  /*8110*/  ISETP.LT.OR P0, PT, R0.reuse, 0xfa, !P0 ;  /* 0x000000fa0000780c */ /* 0x040fe20004701670 */
[----:B------:R1:W-:Y:S01]  /*8120*/  @!P3 STG.E.U8 desc[UR36][R4.64+0xf0], R11 ;  /* 0x0000f00b0400b986 */ /* 0x0003e2000c101124 */
[----:B------:R-:W-:Y:S01]  /*8130*/  ISETP.LT.OR P3, PT, R0, 0xf9, !P1 ;  /* 0x000000f90000780c */ /* 0x000fe20004f61670 */
[----:B0-----:R-:W-:Y:S01]  /*8140*/  @!P2 IMAD R3, R146, R155, RZ ;  /* 0x0000009b9203a224 */ /* 0x001fe200078e02ff */
[----:B------:R-:W-:-:S04]  /*8150*/  ISETP.LT.OR P1, PT, R0, 0xfa, !P1 ;  /* 0x000000fa0000780c */ /* 0x000fc80004f21670 */
[----:B------:R0:W-:Y:S03]  /*8160*/  @!P2 STG.E.U8 desc[UR36][R6.64+0xf0], R3 ;  /* 0x0000f0030600a986 */ /* 0x0001e6000c101124 */
[-C--:B------:R-:W-:Y:S02]  /*8170*/  @!P4 IMAD R147, R147, R155.reuse, RZ ;  /* 0x0000009b9393c224 */ /* 0x080fe400078e02ff */
[-C--:B-1----:R-:W-:Y:S02]  /*8180*/  @!P5 IMAD R11, R150, R155.reuse, RZ ;  /* 0x0000009b960bd224 */ /* 0x082fe400078e02ff */
[-C--:B------:R-:W-:Y:S01]  /*8190*/  @!P3 IMAD R9, R148, R155.reuse, RZ ;  /* 0x0000009b9409b224 */ /* 0x080fe200078e02ff */
[----:B------:R0:W-:Y:S01]  /*81a0*/  @!P4 STG.E.U8 desc[UR36][R6.64+0xf1], R147 ;  /* 0x0000f1930600c986 */ /* 0x0001e2000c101124 */
[-C--:B------:R-:W-:Y:S02]  /*81b0*/  @!P1 IMAD R149, R149, R155.reuse, RZ ;  /* 0x0000009b95959224 */ /* 0x080fe400078e02ff */
[----:B------:R-:W-:Y:S01]  /*81c0*/  @!P0 IMAD R151, R151, R155, RZ ;  /* 0x0000009b97978224 */ /* 0x000fe200078e02ff */
[----:B------:R0:W-:Y:S04]  /*81d0*/  @!P3 STG.E.U8 desc[UR36][R4.64+0xf8], R9 ;  /* 0x0000f8090400b986 */ /* 0x0001e8000c101124 */
[----:B------:R0:W-:Y:S04]  /*81e0*/  @!P1 STG.E.U8 desc[UR36][R4.64+0xf9], R149 ;  /* 0x0000f99504009986 */ /* 0x0001e8000c101124 */
[----:B------:R0:W-:Y:S04]  /*81f0*/  @!P5 STG.E.U8 desc[UR36][R6.64+0xf8], R11 ;  /* 0x0000f80b0600d986 */ /* 0x0001e8000c101124 */
[----:B------:R0:W-:Y:S02]  /*8200*/  @!P0 STG.E.U8 desc[UR36][R6.64+0xf9], R151 ;  /* 0x0000f99706008986 */ /* 0x0001e4000c101124 */
.L_x_293:
[----:B------:R-:W-:Y:S05]  /*8210*/  BSYNC B0 ;  /* 0x0000000000007941 */ /* 0x000fea0003800000 */
.L_x_35:
[----:B------:R-:W-:Y:S01]  /*8220*/  ULDC UR4, c[0x0][0xc] ;  /* 0x0000030000047ab9 */ /* 0x000fe20000000800 */
[----:B------:R-:W-:Y:S01]  /*8230*/  ULDC UR5, c[0x0][0x10] ;  /* 0x0000040000057ab9 */ /* 0x000fe20000000800 */
[----:B01----:R-:W0:Y:S01]  /*8240*/  LDC R3, c[0x0][0x14] ;  /* 0x00000500ff037b82 */ /* 0x003e220000000800 */
[----:B------:R-:W-:Y:S01]  /*8250*/  UIMAD.WIDE.U32 UR4, UR4, UR5, URZ ;  /* 0x00000005040472a5 */ /* 0x000fe2000f8e003f */
[----:B------:R-:W-:Y:S01]  /*8260*/  PRMT R0, RZ, 0x7610, R0 ;  /* 0x00007610ff007816 */ /* 0x000fe20000000000 */
[----:B------:R-:W-:Y:S02]  /*8270*/  IMAD.MOV.U32 R153, RZ, RZ, -0x1 ;  /* 0xffffffffff997424 */ /* 0x000fe400078e00ff */
[----:B------:R-:W-:Y:S02]  /*8280*/  IMAD.MOV.U32 R22, RZ, RZ, -0x1 ;  /* 0xffffffffff167424 */ /* 0x000fe400078e00ff */
[----:B0-----:R-:W-:-:S04]  /*8290*/  IMAD.WIDE.U32 R16, R3, UR4, R16 ;  /* 0x0000000403107c25 */ /* 0x001fc8000f8e0010 */
[----:B------:R-:W-:Y:S01]  /*82a0*/  IMAD R3, R3, UR5, RZ ;  /* 0x0000000503037c24 */ /* 0x000fe2000f8e02ff */
[----:B------:R-:W-:Y:S02]  /*82b0*/  ULDC.64 UR4, c[0x0][0x650] ;  /* 0x0001940000047ab9 */ /* 0x000fe40000000a00 */
[----:B------:R-:W-:Y:S01]  /*82c0*/  ISETP.GE.U32.AND P0, PT, R16, UR4, PT ;  /* 0x0000000410007c0c */ /* 0x000fe2000bf06070 */
[----:B------:R-:W-:-:S05]  /*82d0*/  IMAD.IADD R17, R17, 0x1, R3 ;  /* 0x0000000111117824 */ /* 0x000fca00078e0203 */
[----:B------:R-:W-:-:S13]  /*82e0*/  ISETP.GE.U32.AND.EX P0, PT, R17, UR5, PT, P0 ;  /* 0x0000000511007c0c */ /* 0x000fda000bf06100 */
[----:B------:R-:W-:Y:S05]  /*82f0*/  @P0 BRA `(.L_x_294) ;  /* 0x0000000400640947 */ /* 0x000fea0003800000 */
[----:B------:R-:W0:Y:S01]  /*8300*/  S2R R12, SR_CTAID.X ;  /* 0x00000000000c7919 */ /* 0x000e220000002500 */
[----:B------:R-:W1:Y:S01]  /*8310*/  LDC.64 R10, c[0x0][0x628] ;  /* 0x00018a00ff0a7b82 */ /* 0x000e620000000a00 */
[----:B------:R-:W-:Y:S01]  /*8320*/  ULDC UR4, c[0x0][0x150] ;  /* 0x0000540000047ab9 */ /* 0x000fe20000000800 */
[----:B------:R-:W-:Y:S01]  /*8330*/  IMAD.MOV.U32 R8, RZ, RZ, R16 ;  /* 0x000000ffff087224 */ /* 0x000fe200078e0010 */
[----:B------:R-:W0:Y:S01]  /*8340*/  S2R R24, SR_CTAID.Y ;  /* 0x0000000000187919 */ /* 0x000e220000002600 */
[----:B------:R-:W-:-:S04]  /*8350*/  IMAD.MOV.U32 R9, RZ, RZ, R17 ;  /* 0x000000ffff097224 */ /* 0x000fc800078e0011 */
[----:B------:R-:W2:Y:S08]  /*8360*/  LDC R21, c[0x0][0x144] ;  /* 0x00005100ff157b82 */ /* 0x000eb00000000800 */
[----:B------:R-:W2:Y:S08]  /*8370*/  LDC R0, c[0x0][0x630] ;  /* 0x00018c00ff007b82 */ /* 0x000eb00000000800 */
[----:B------:R-:W2:Y:S01]  /*8380*/  LDC.64 R14, c[0x0][0x620] ;  /* 0x00018800ff0e7b82 */ /* 0x000ea20000000a00 */
[----:B-1----:R-:W-:-:S04]  /*8390*/  ISETP.NE.U32.AND P0, PT, R10, RZ, PT ;  /* 0x000000ff0a00720c */ /* 0x002fc80003f05070 */
[----:B------:R-:W-:Y:S02]  /*83a0*/  ISETP.NE.AND.EX P0, PT, R11, RZ, PT, P0 ;  /* 0x000000ff0b00720c */ /* 0x000fe40003f05300 */
[----:B0-----:R-:W-:-:S05]  /*83b0*/  I2FP.F32.U32 R3, R12 ;  /* 0x0000000c00037245 */ /* 0x001fca0000201000 */
[----:B------:R-:W-:-:S04]  /*83c0*/  FMUL R3, R3, UR4 ;  /* 0x0000000403037c20 */ /* 0x000fc80008400000 */
[----:B------:R0:W1:Y:S02]  /*83d0*/  F2I.U32.TRUNC.NTZ R20, R3 ;  /* 0x0000000300147305 */ /* 0x000064000020f000 */
[----:B------:R-:W-:Y:S05]  /*83e0*/  @!P0 BRA `(.L_x_295) ;  /* 0x0000000000288947 */ /* 0x000fea0003800000 */
[----:B0-----:R-:W0:Y:S02]  /*83f0*/  LDC R3, c[0x0][0x634] ;  /* 0x00018d00ff037b82 */ /* 0x001e240000000800 */
[----:B0-----:R-:W-:-:S05]  /*8400*/  IADD3 R3, P0, R16, R3, RZ ;  /* 0x0000000310037210 */ /* 0x001fca0007f1e0ff */
[----:B------:R-:W-:-:S04]  /*8410*/  IMAD.X R13, RZ, RZ, R17, P0 ;  /* 0x000000ffff0d7224 */ /* 0x000fc800000e0611 */
[----:B---3--:R-:W-:-:S04]  /*8420*/  IMAD.WIDE.U32 R4, R13, R10, RZ ;  /* 0x0000000a0d047225 */ /* 0x008fc800078e00ff */
[----:B----4-:R-:W-:-:S04]  /*8430*/  IMAD.WIDE.U32 R6, P0, R3, R11, R4 ;  /* 0x0000000b03067225 */ /* 0x010fc80007800004 */
[----:B------:R-:W-:-:S04]  /*8440*/  IMAD.WIDE.U32 R4, R3, R10, RZ ;  /* 0x0000000a03047225 */ /* 0x000fc800078e00ff */
[----:B------:R-:W-:Y:S01]  /*8450*/  IMAD.X R9, RZ, RZ, RZ, P0 ;  /* 0x000000ffff097224 */ /* 0x000fe200000e06ff */
[----:B------:R-:W-:Y:S01]  /*8460*/  IADD3 RZ, P0, R5, R6, RZ ;  /* 0x0000000605ff7210 */ /* 0x000fe20007f1e0ff */
[----:B------:R-:W-:-:S04]  /*8470*/  IMAD.MOV.U32 R8, RZ, RZ, R7 ;  /* 0x000000ffff087224 */ /* 0x000fc800078e0007 */
[----:B------:R-:W-:-:S08]  /*8480*/  IMAD.WIDE.U32.X R8, R13, R11, R8, P0 ;  /* 0x0000000b0d087225 */ /* 0x000fd000000e0408 */
.L_x_295:
[----:B------:R-:W3:Y:S01]  /*8490*/  LDC.64 R28, c[0x0][0x640] ;  /* 0x00019000ff1c7b82 */ /* 0x000ee20000000a00 */
[-CC-:B--2---:R-:W-:Y:S01]  /*84a0*/  SHF.R.U64 R22, R8, R0.reuse, R9.reuse ;  /* 0x0000000008167219 */ /* 0x184fe20000001209 */
[----:B-1----:R-:W-:Y:S01]  /*84b0*/  IMAD.MOV R20, RZ, RZ, -R20 ;  /* 0x000000ffff147224 */ /* 0x002fe200078e0a14 */
[----:B------:R-:W-:Y:S01]  /*84c0*/  SHF.R.U32.HI R0, RZ, R0, R9 ;  /* 0x00000000ff007219 */ /* 0x000fe20000011609 */
[----:B------:R-:W-:Y:S01]  /*84d0*/  ULDC UR4, c[0x0][0x154] ;  /* 0x0000550000047ab9 */ /* 0x000fe20000000800 */
[----:B0-----:R-:W-:Y:S01]  /*84e0*/  IADD3 R3, P0, RZ, -R22, RZ ;  /* 0x80000016ff037210 */ /* 0x001fe20007f1e0ff */
[----:B------:R-:W-:Y:S02]  /*84f0*/  IMAD R21, R21, R20, R12 ;  /* 0x0000001415157224 */ /* 0x000fe400078e020c */
[----:B----4-:R-:W0:Y:S01]  /*8500*/  LDC R6, c[0x0][0x618] ;  /* 0x00018600ff067b82 */ /* 0x010e220000000800 */
[----:B------:R-:W-:Y:S02]  /*8510*/  IMAD.MOV.U32 R7, RZ, RZ, 0x1 ;  /* 0x00000001ff077424 */ /* 0x000fe400078e00ff */
[----:B---3--:R-:W-:-:S04]  /*8520*/  IMAD.X R5, RZ, RZ, ~R0, P0 ;  /* 0x000000ffff057224 */ /* 0x008fc800000e0e00 */
[-C--:B------:R-:W-:Y:S01]  /*8530*/  IMAD R0, R5, R14.reuse, RZ ;  /* 0x0000000e05007224 */ /* 0x080fe200078e02ff */
[----:B------:R-:W1:Y:S01]  /*8540*/  LDC R8, c[0x0][0x608] ;  /* 0x00018200ff087b82 */ /* 0x000e620000000800 */
[----:B------:R-:W-:-:S04]  /*8550*/  IMAD.WIDE.U32 R4, R3, R14, R16 ;  /* 0x0000000e03047225 */ /* 0x000fc800078e0010 */
[----:B------:R-:W-:Y:S01]  /*8560*/  IMAD R3, R3, R15, R0 ;  /* 0x0000000f03037224 */ /* 0x000fe200078e0200 */
[----:B------:R-:W-:Y:S02]  /*8570*/  I2FP.F32.U32 R0, R24 ;  /* 0x0000001800007245 */ /* 0x000fe40000201000 */
[----:B------:R-:W2:Y:S01]  /*8580*/  LDC R26, c[0x0][0x658] ;  /* 0x00019600ff1a7b82 */ /* 0x000ea20000000800 */
[----:B------:R-:W-:Y:S01]  /*8590*/  IMAD.IADD R3, R5, 0x1, R3 ;  /* 0x0000000105037824 */ /* 0x000fe200078e0203 */
[----:B------:R-:W-:Y:S01]  /*85a0*/  ISETP.NE.U32.AND P0, PT, R28, RZ, PT ;  /* 0x000000ff1c00720c */ /* 0x000fe20003f05070 */
[----:B------:R-:W-:Y:S01]  /*85b0*/  FMUL R0, R0, UR4 ;  /* 0x0000000400007c20 */ /* 0x000fe20008400000 */
[----:B------:R-:W-:Y:S02]  /*85c0*/  IMAD.MOV.U32 R5, RZ, RZ, -0x1 ;  /* 0xffffffffff057424 */ /* 0x000fe400078e00ff */
[----:B------:R-:W-:Y:S01]  /*85d0*/  ISETP.NE.AND.EX P0, PT, R29, RZ, PT, P0 ;  /* 0x000000ff1d00720c */ /* 0x000fe20003f05300 */
[----:B------:R3:W4:Y:S01]  /*85e0*/  F2I.U32.TRUNC.NTZ R13, R0 ;  /* 0x00000000000d7305 */ /* 0x000722000020f000 */
[----:B------:R-:W3:Y:S01]  /*85f0*/  LDC R15, c[0x0][0x148] ;  /* 0x00005200ff0f7b82 */ /* 0x000ee20000000800 */
[----:B0-----:R-:W-:-:S02]  /*8600*/  SHF.R.U64 R12, R4, R6, R3 ;  /* 0x00000006040c7219 */ /* 0x001fc40000001203 */
[----:B------:R-:W-:-:S05]  /*8610*/  SHF.R.U32.HI R3, RZ, R6, R3 ;  /* 0x00000006ff037219 */ /* 0x000fca0000011603 */
[----:B------:R-:W0:Y:S01]  /*8620*/  LDC R20, c[0x0][0x600] ;  /* 0x00018000ff147b82 */ /* 0x000e220000000800 */
[-CC-:B-1----:R-:W-:Y:S02]  /*8630*/  SHF.R.U64 R10, R12, R8.reuse, R3.reuse ;  /* 0x000000080c0a7219 */ /* 0x182fe40000001203 */
[----:B------:R-:W-:-:S05]  /*8640*/  SHF.R.U32.HI R3, RZ, R8, R3 ;  /* 0x00000008ff037219 */ /* 0x000fca0000011603 */
[----:B------:R-:W1:Y:S01]  /*8650*/  LDC R27, c[0x0][0x648] ;  /* 0x00019200ff1b7b82 */ /* 0x000e620000000800 */
[-C--:B--2---:R-:W-:Y:S02]  /*8660*/  SHF.L.U32 R4, R5, R26.reuse, RZ ;  /* 0x0000001a05047219 */ /* 0x084fe400000006ff */
[--C-:B------:R-:W-:Y:S02]  /*8670*/  SHF.R.U64 R14, R10, R26, R3.reuse ;  /* 0x0000001a0a0e7219 */ /* 0x100fe40000001203 */
[----:B------:R-:W-:Y:S02]  /*8680*/  LOP3.LUT R25, RZ, R4, RZ, 0x33, !PT ;  /* 0x00000004ff197212 */ /* 0x000fe400078e33ff */
[-C--:B------:R-:W-:Y:S01]  /*8690*/  SHF.R.U32.HI R5, RZ, R26.reuse, R3 ;  /* 0x0000001aff057219 */ /* 0x080fe20000011603 */
[----:B------:R-:W2:Y:S01]  /*86a0*/  LDC R30, c[0x0][0x638] ;  /* 0x00018e00ff1e7b82 */ /* 0x000ea20000000800 */
[----:B------:R-:W-:Y:S01]  /*86b0*/  SHF.L.U32 R154, R7, R26, RZ ;  /* 0x0000001a079a7219 */ /* 0x000fe200000006ff */
[----:B------:R-:W-:-:S06]  /*86c0*/  IMAD.MOV.U32 R4, RZ, RZ, R14 ;  /* 0x000000ffff047224 */ /* 0x000fcc00078e000e */
[----:B------:R-:W0:Y:S01]  /*86d0*/  LDC R31, c[0x0][0x610] ;  /* 0x00018400ff1f7b82 */ /* 0x000e220000000800 */
[----:B----4-:R-:W-:Y:S05]  /*86e0*/  @!P0 BRA `(.L_x_296) ;  /* 0x0000000000288947 */ /* 0x010fea0003800000 */
        /* <DEDUP_REMOVED lines=10> */
.L_x_296:
[----:B------:R-:W-:Y:S01]  /*8790*/  ISETP.NE.AND P0, PT, R2, 0x1, PT ;  /* 0x000000010200780c */ /* 0x000fe20003f05270 */
[----:B0-----:R-:W-:Y:S01]  /*87a0*/  VIADD R7, R20, 0xffffffff ;  /* 0xffffffff14077836 */ /* 0x001fe20000000000 */
[----:B-1-3--:R-:W-:Y:S01]  /*87b0*/  SHF.R.U64 R0, R4, R27, R5 ;  /* 0x0000001b04007219 */ /* 0x00afe20000001205 */
[----:B------:R-:W-:Y:S01]  /*87c0*/  IMAD.MOV R13, RZ, RZ, -R13 ;  /* 0x000000ffff0d7224 */ /* 0x000fe200078e0a0d */
[----:B------:R-:W-:Y:S01]  /*87d0*/  LOP3.LUT R5, R10, R25, RZ, 0xc0, !PT ;  /* 0x000000190a057212 */ /* 0x000fe200078ec0ff */
[----:B------:R-:W-:Y:S02]  /*87e0*/  IMAD.MOV.U32 R4, RZ, RZ, 0x1 ;  /* 0x00000001ff047424 */ /* 0x000fe400078e00ff */
[----:B------:R-:W-:Y:S02]  /*87f0*/  IMAD.MOV R3, RZ, RZ, -R0 ;  /* 0x000000ffff037224 */ /* 0x000fe400078e0a00 */
[----:B------:R-:W-:Y:S01]  /*8800*/  IMAD R154, R154, R0, R5 ;  /* 0x000000009a9a7224 */ /* 0x000fe200078e0205 */
[----:B------:R-:W-:Y:S01]  /*8810*/  LOP3.LUT R5, R12, R7, RZ, 0xc0, !PT ;  /* 0x000000070c057212 */ /* 0x000fe200078ec0ff */
[----:B--2---:R-:W-:-:S02]  /*8820*/  IMAD R0, R3, R30, R14 ;  /* 0x0000001e03007224 */ /* 0x004fc400078e020e */
[----:B------:R-:W-:Y:S02]  /*8830*/  @P0 IMAD R21, R15, R13, R24 ;  /* 0x0000000d0f150224 */ /* 0x000fe400078e0218 */
[----:B------:R-:W-:Y:S01]  /*8840*/  IMAD R3, R0, R20, R5 ;  /* 0x0000001400037224 */ /* 0x000fe200078e0205 */
[----:B------:R-:W-:Y:S01]  /*8850*/  PRMT R0, R4, 0x7610, R0 ;  /* 0x0000761004007816 */ /* 0x000fe20000000000 */
[----:B------:R-:W-:-:S05]  /*8860*/  IMAD R154, R154, R31, R21 ;  /* 0x0000001f9a9a7224 */ /* 0x000fca00078e0215 */
[----:B------:R-:W-:Y:S02]  /*8870*/  SEL R153, R3, R154, !P0 ;  /* 0x0000009a03997207 */ /* 0x000fe40004000000 */
[----:B------:R-:W-:-:S07]  /*8880*/  SEL R154, R154, R3, !P0 ;  /* 0x000000039a9a7207 */ /* 0x000fce0004000000 */
.L_x_294:
[----:B------:R-:W-:-:S13]  /*8890*/  LOP3.LUT P0, RZ, R0, 0xff, RZ, 0xc0, !PT ;  /* 0x000000ff00ff7812 */ /* 0x000fda000780c0ff */
[----:B------:R-:W-:Y:S05]  /*88a0*/  @P0 BRA `(.L_x_297) ;  /* 0xffffff8800cc0947 */ /* 0x000fea000383ffff */
[----:B------:R-:W-:Y:S05]  /*88b0*/  EXIT ;  /* 0x000000000000794d */ /* 0x000fea0003800000 */
.L_x_8:
[----:B0-----:R-:W-:Y:S01]  /*88c0*/  ULDC.64 UR4, c[0x0][0x650] ;  /* 0x0001940000047ab9 */ /* 0x001fe20000000a00 */
        /* <DEDUP_REMOVED lines=25> */
.L_x_299:
[----:B------:R-:W0:Y:S01]  /*8a60*/  LDC.64 R28, c[0x0][0x640] ;  /* 0x00019000ff1c7b82 */ /* 0x000e220000000a00 */
[-CC-:B------:R-:W-:Y:S01]  /*8a70*/  SHF.R.U64 R22, R12, R6.reuse, R13.reuse ;  /* 0x000000060c167219 */ /* 0x180fe2000000120d */
[----:B------:R-:W-:Y:S01]  /*8a80*/  IMAD.MOV.U32 R30, RZ, RZ, 0x1 ;  /* 0x00000001ff1e7424 */ /* 0x000fe200078e00ff */
[----:B------:R-:W-:Y:S02]  /*8a90*/  SHF.R.U32.HI R6, RZ, R6, R13 ;  /* 0x00000006ff067219 */ /* 0x000fe4000001160d */
        /* <DEDUP_REMOVED lines=8> */
[----:B------:R-:W-:Y:S01]  /*8b20*/  IMAD.IADD R9, R9, 0x1, R11 ;  /* 0x0000000109097824 */ /* 0x000fe200078e020b */
[----:B0-----:R-:W-:-:S04]  /*8b30*/  ISETP.NE.U32.AND P0, PT, R28, RZ, PT ;  /* 0x000000ff1c00720c */ /* 0x001fc80003f05070 */
[----:B------:R-:W-:Y:S02]  /*8b40*/  ISETP.NE.AND.EX P0, PT, R29, RZ, PT, P0 ;  /* 0x000000ff1d00720c */ /* 0x000fe40003f05300 */
[----:B------:R-:W0:Y:S01]  /*8b50*/  LDC R20, c[0x0][0x600] ;  /* 0x00018000ff147b82 */ /* 0x000e220000000800 */
[-CC-:B-1----:R-:W-:Y:S01]  /*8b60*/  SHF.R.U64 R14, R8, R10.reuse, R9.reuse ;  /* 0x0000000a080e7219 */ /* 0x182fe20000001209 */
[----:B------:R-:W-:Y:S01]  /*8b70*/  IMAD.MOV.U32 R8, RZ, RZ, -0x1 ;  /* 0xffffffffff087424 */ /* 0x000fe200078e00ff */
[----:B------:R-:W-:-:S05]  /*8b80*/  SHF.R.U32.HI R9, RZ, R10, R9 ;  /* 0x0000000aff097219 */ /* 0x000fca0000011609 */
[----:B------:R-:W1:Y:S01]  /*8b90*/  LDC R24, c[0x0][0x648] ;  /* 0x00019200ff187b82 */ /* 0x000e620000000800 */
[-CC-:B--2---:R-:W-:Y:S02]  /*8ba0*/  SHF.R.U64 R23, R14, R12.reuse, R9.reuse ;  /* 0x0000000c0e177219 */ /* 0x184fe40000001209 */
[----:B------:R-:W-:-:S05]  /*8bb0*/  SHF.R.U32.HI R6, RZ, R12, R9 ;  /* 0x0000000cff067219 */ /* 0x000fca0000011609 */
[----:B------:R-:W2:Y:S01]  /*8bc0*/  LDC R26, c[0x0][0x638] ;  /* 0x00018e00ff1a7b82 */ /* 0x000ea20000000800 */
[-C--:B---3--:R-:W-:Y:S02]  /*8bd0*/  SHF.L.U32 R8, R8, R27.reuse, RZ ;  /* 0x0000001b08087219 */ /* 0x088fe400000006ff */
[-CC-:B------:R-:W-:Y:S02]  /*8be0*/  SHF.R.U64 R25, R23, R27.reuse, R6.reuse ;  /* 0x0000001b17197219 */ /* 0x180fe40000001206 */
[----:B------:R-:W-:Y:S02]  /*8bf0*/  LOP3.LUT R32, RZ, R8, RZ, 0x33, !PT ;  /* 0x00000008ff207212 */ /* 0x000fe400078e33ff */
[----:B------:R-:W-:Y:S01]  /*8c00*/  SHF.R.U32.HI R9, RZ, R27, R6 ;  /* 0x0000001bff097219 */ /* 0x000fe20000011606 */
[----:B------:R-:W3:Y:S01]  /*8c10*/  LDC R31, c[0x0][0x610] ;  /* 0x00018400ff1f7b82 */ /* 0x000ee20000000800 */
[----:B------:R-:W-:Y:S01]  /*8c20*/  IMAD.MOV.U32 R8, RZ, RZ, R25 ;  /* 0x000000ffff087224 */ /* 0x000fe200078e0019 */
[----:B------:R-:W-:Y:S06]  /*8c30*/  @!P0 BRA `(.L_x_300) ;  /* 0x0000000000288947 */ /* 0x000fec0003800000 */
        /* <DEDUP_REMOVED lines=10> */
.L_x_300:
[----:B------:R-:W-:Y:S01]  /*8ce0*/  ISETP.NE.AND P0, PT, R2, 0x1, PT ;  /* 0x000000010200780c */ /* 0x000fe20003f05270 */
[----:B------:R-:W-:Y:S01]  /*8cf0*/  IMAD.MOV.U32 R13, RZ, RZ, R22 ;  /* 0x000000ffff0d7224 */ /* 0x000fe200078e0016 */
[----:B-1----:R-:W-:Y:S01]  /*8d00*/  SHF.R.U64 R6, R8, R24, R9 ;  /* 0x0000001808067219 */ /* 0x002fe20000001209 */
[----:B0-----:R-:W-:Y:S01]  /*8d10*/  VIADD R9, R20, 0xffffffff ;  /* 0xffffffff14097836 */ /* 0x001fe20000000000 */
[----:B------:R-:W-:Y:S02]  /*8d20*/  SHF.L.U32 R30, R30, R27, RZ ;  /* 0x0000001b1e1e7219 */ /* 0x000fe400000006ff */
[----:B------:R-:W-:Y:S01]  /*8d30*/  LOP3.LUT R5, R23, R32, RZ, 0xc0, !PT ;  /* 0x0000002017057212 */ /* 0x000fe200078ec0ff */
[----:B------:R-:W-:-:S04]  /*8d40*/  IMAD.MOV R8, RZ, RZ, -R6 ;  /* 0x000000ffff087224 */ /* 0x000fc800078e0a06 */
[----:B------:R-:W-:Y:S01]  /*8d50*/  IMAD R6, R30, R6, R5 ;  /* 0x000000061e067224 */ /* 0x000fe200078e0205 */
[----:B------:R-:W-:Y:S01]  /*8d60*/  LOP3.LUT R5, R14, R9, RZ, 0xc0, !PT ;  /* 0x000000090e057212 */ /* 0x000fe200078ec0ff */
[----:B------:R-:W-:Y:S02]  /*8d70*/  @P0 IMAD R3, R7, R21, R4 ;  /* 0x0000001507030224 */ /* 0x000fe400078e0204 */
[----:B--2---:R-:W-:Y:S02]  /*8d80*/  IMAD R4, R8, R26, R25 ;  /* 0x0000001a08047224 */ /* 0x004fe400078e0219 */
[----:B---3--:R-:W-:Y:S02]  /*8d90*/  IMAD R3, R6, R31, R3 ;  /* 0x0000001f06037224 */ /* 0x008fe400078e0203 */
[----:B------:R-:W-:Y:S02]  /*8da0*/  IMAD R4, R4, R20, R5 ;  /* 0x0000001404047224 */ /* 0x000fe400078e0205 */
[----:B------:R-:W-:-:S03]  /*8db0*/  IMAD.MOV.U32 R6, RZ, RZ, 0x1 ;  /* 0x00000001ff067424 */ /* 0x000fc600078e00ff */
[----:B------:R-:W-:Y:S02]  /*8dc0*/  SEL R20, R4, R3, !P0 ;  /* 0x0000000304147207 */ /* 0x000fe40004000000 */
[----:B------:R-:W-:-:S07]  /*8dd0*/  SEL R11, R3, R4, !P0 ;  /* 0x00000004030b7207 */ /* 0x000fce0004000000 */
.L_x_298:
[----:B------:R-:W-:-:S08]  /*8de0*/  NOP ;  /* 0x0000000000007918 */ /* 0x000fd00000000000 */
[----:B------:R-:W0:-:S00]  /*8df0*/  USETMAXREG.DEALLOC.CTAPOOL 0x28 ;  /* 0x00000028000079c8 */ /* 0x000e0000080e0500 */
[----:B0-----:R-:W-:-:S13]  /*8e00*/  ISETP.NE.AND P0, PT, R0, RZ, PT ;  /* 0x000000ff0000720c */ /* 0x001fda0003f05270 */
[----:B------:R-:W-:Y:S05]  /*8e10*/  @P0 EXIT ;  /* 0x000000000000094d */ /* 0x000fea0003800000 */
[----:B------:R-:W-:Y:S01]  /*8e20*/  LOP3.LUT P0, RZ, R6, 0xff, RZ, 0xc0, !PT ;  /* 0x000000ff06ff7812 */ /* 0x000fe2000780c0ff */
[----:B------:R-:W-:Y:S02]  /*8e30*/  IMAD.MOV.U32 R0, RZ, RZ, 0x1 ;  /* 0x00000001ff007424 */ /* 0x000fe400078e00ff */
[----:B------:R-:W-:-:S10]  /*8e40*/  IMAD.MOV.U32 R12, RZ, RZ, RZ ;  /* 0x000000ffff0c7224 */ /* 0x000fd400078e00ff */
[----:B------:R-:W-:Y:S05]  /*8e50*/  @!P0 BRA `(.L_x_301) ;  /* 0x0000000c00788947 */ /* 0x000fea0003800000 */
[----:B------:R-:W0:Y:S01]  /*8e60*/  LDC R0, c[0x0][0x28c] ;  /* 0x0000a300ff007b82 */ /* 0x000e220000000800 */
[----:B------:R-:W-:Y:S01]  /*8e70*/  ULDC UR5, c[0x0][0x658] ;  /* 0x0001960000057ab9 */ /* 0x000fe20000000800 */
[----:B------:R-:W-:Y:S01]  /*8e80*/  UMOV UR11, 0xffffffff ;  /* 0xffffffff000b7882 */ /* 0x000fe20000000000 */
[----:B------:R-:W-:Y:S01]  /*8e90*/  UMOV UR15, 0x1 ;  /* 0x00000001000f7882 */ /* 0x000fe20000000000 */
[----:B------:R-:W-:Y:S01]  /*8ea0*/  USHF.L.U32 UR11, UR11, UR5, URZ ;  /* 0x000000050b0b7299 */ /* 0x000fe2000800063f */
[----:B------:R-:W-:Y:S01]  /*8eb0*/  BSSY B0, `(.L_x_301) ;  /* 0x00000d8000007945 */ /* 0x000fe20003800000 */
[----:B------:R-:W-:Y:S01]  /*8ec0*/  ULDC UR9, c[0x0][0xc] ;  /* 0x0000030000097ab9 */ /* 0x000fe20000000800 */
[----:B------:R-:W-:Y:S01]  /*8ed0*/  ULDC UR12, c[0x0][0x10] ;  /* 0x00000400000c7ab9 */ /* 0x000fe20000000800 */
[----:B------:R-:W1:Y:S01]  /*8ee0*/  S2UR UR8, SR_CgaCtaId ;  /* 0x00000000000879c3 */ /* 0x000e620000008800 */
[----:B------:R-:W-:Y:S01]  /*8ef0*/  USHF.L.U32 UR5, UR15, UR5, URZ ;  /* 0x000000050f057299 */ /* 0x000fe2000800063f */
[----:B------:R-:W-:Y:S01]  /*8f00*/  IMAD.MOV.U32 R10, RZ, RZ, 0x1 ;  /* 0x00000001ff0a7424 */ /* 0x000fe200078e00ff */
[----:B------:R-:W-:Y:S01]  /*8f10*/  LOP3.LUT R9, R19, 0x2, RZ, 0xfc, !PT ;  /* 0x0000000213097812 */ /* 0x000fe200078efcff */
[----:B------:R-:W-:Y:S01]  /*8f20*/  IMAD.MOV.U32 R12, RZ, RZ, RZ ;  /* 0x000000ffff0c7224 */ /* 0x000fe200078e00ff */
[----:B------:R-:W-:Y:S01]  /*8f30*/  ULDC UR4, c[0x0][0x600] ;  /* 0x0001800000047ab9 */ /* 0x000fe20000000800 */
[----:B------:R-:W-:Y:S01]  /*8f40*/  UMOV UR20, 0x55 ;  /* 0x0000005500147882 */ /* 0x000fe20000000000 */
[----:B------:R-:W-:Y:S01]  /*8f50*/  UIADD3 UR4, UR4, -0x1, URZ ;  /* 0xffffffff04047890 */ /* 0x000fe2000fffe03f */
[----:B------:R-:W-:Y:S01]  /*8f60*/  ULDC.64 UR28, c[0x0][0x198] ;  /* 0x00006600001c7ab9 */ /* 0x000fe20000000a00 */
[----:B0-----:R-:W-:-:S05]  /*8f70*/  VIADD R0, R0, 0x1f ;  /* 0x0000001f00007836 */ /* 0x001fca0000000000 */
[----:B------:R-:W-:Y:S01]  /*8f80*/  SHF.R.S32.HI R3, RZ, 0x1f, R0 ;  /* 0x0000001fff037819 */ /* 0x000fe20000011400 */
[----:B-1----:R-:W-:-:S03]  /*8f90*/  ULOP3.LUT UR10, UR8, 0x1, URZ, 0xc0, !UPT ;  /* 0x00000001080a7892 */ /* 0x002fc6000f8ec03f */
[----:B------:R-:W-:Y:S01]  /*8fa0*/  LEA.HI R3, R3, R0, RZ, 0x5 ;  /* 0x0000000003037211 */ /* 0x000fe200078f28ff */
[----:B------:R-:W-:Y:S01]  /*8fb0*/  USHF.L.U32 UR7, UR8, 0xc, URZ ;  /* 0x0000000c08077899 */ /* 0x000fe2000800063f */
[----:B------:R-:W-:Y:S01]  /*8fc0*/  IMAD.MOV.U32 R0, RZ, RZ, 0x1 ;  /* 0x00000001ff007424 */ /* 0x000fe200078e00ff */
[----:B------:R-:W-:Y:S01]  /*8fd0*/  USHF.R.U32.HI UR27, URZ, 0x1, UR8 ;  /* 0x000000013f1b7899 */ /* 0x000fe20008011608 */
[----:B------:R-:W-:Y:S01]  /*8fe0*/  SHF.R.S32.HI R3, RZ, 0x5, R3 ;  /* 0x00000005ff037819 */ /* 0x000fe20000011403 */
[----:B------:R-:W-:Y:S02]  /*8ff0*/  USHF.L.U32 UR6, UR8, 0x7, URZ ;  /* 0x0000000708067899 */ /* 0x000fe4000800063f */
[----:B------:R-:W-:Y:S02]  /*9000*/  ULOP3.LUT UR8, UR8, 0xfffffffe, URZ, 0xc0, !UPT ;  /* 0xfffffffe08087892 */ /* 0x000fe4000f8ec03f */
[----:B------:R-:W-:Y:S01]  /*9010*/  UISETP.GT.U32.AND UP0, UPT, UR10, 0xffff, UPT ;  /* 0x0000ffff0a00788c */ /* 0x000fe2000bf04070 */
[----:B------:R-:W-:Y:S01]  /*9020*/  VIADD R8, R3, 0x1 ;  /* 0x0000000103087836 */ /* 0x000fe20000000000 */
[----:B------:R-:W-:-:S02]  /*9030*/  ULOP3.LUT UR13, UR7, 0x1000, URZ, 0xc0, !UPT ;  /* 0x00001000070d7892 */ /* 0x000fc4000f8ec03f */
[----:B------:R-:W-:Y:S02]  /*9040*/  ULOP3.LUT UR7, URZ, UR11, URZ, 0x33, !UPT ;  /* 0x0000000b3f077292 */ /* 0x000fe4000f8e333f */
[----:B------:R-:W-:Y:S02]  /*9050*/  USHF.L.U32 UR14, UR15, UR8, URZ ;  /* 0x000000080f0e7299 */ /* 0x000fe4000800063f */
[----:B------:R-:W-:Y:S02]  /*9060*/  ULOP3.LUT UR11, UR8, 0x1, URZ, 0xfc, !UPT ;  /* 0x00000001080b7892 */ /* 0x000fe4000f8efc3f */
[----:B------:R-:W-:Y:S02]  /*9070*/  UIMAD.WIDE.U32 UR8, UR9, UR12, URZ ;  /* 0x0000000c090872a5 */ /* 0x000fe4000f8e003f */
[----:B------:R-:W-:Y:S01]  /*9080*/  USEL UR10, UR10, 0xffff, !UP0 ;  /* 0x0000ffff0a0a7887 */ /* 0x000fe2000c000000 */
[----:B------:R-:W-:Y:S01]  /*9090*/  ULDC UR12, c[0x0][0x14] ;  /* 0x00000500000c7ab9 */ /* 0x000fe20000000800 */
[----:B------:R-:W-:-:S02]  /*90a0*/  USHF.L.U32 UR11, UR15, UR11, URZ ;  /* 0x0000000b0f0b7299 */ /* 0x000fc4000800063f */
[----:B------:R-:W-:Y:S02]  /*90b0*/  UIMAD.WIDE.U32 UR24, UR8, UR12, URZ ;  /* 0x0000000c081872a5 */ /* 0x000fe4000f8e003f */
[----:B------:R-:W-:Y:S02]  /*90c0*/  UIMAD UR15, UR9, UR12, URZ ;  /* 0x0000000c090f72a4 */ /* 0x000fe4000f8e023f */
[----:B------:R-:W-:Y:S02]  /*90d0*/  ULOP3.LUT UR10, UR10, 0xffff, URZ, 0xc0, !UPT ;  /* 0x0000ffff0a0a7892 */ /* 0x000fe4000f8ec03f */
[----:B------:R-:W-:Y:S02]  /*90e0*/  ULEA UR30, UR27, 0x200, 0xa ;  /* 0x000002001b1e7891 */ /* 0x000fe4000f8e503f */
[----:B------:R-:W-:Y:S02]  /*90f0*/  ULOP3.LUT UR6, UR6, 0x80, URZ, 0xc0, !UPT ;  /* 0x0000008006067892 */ /* 0x000fe4000f8ec03f */
[----:B------:R-:W-:-:S02]  /*9100*/  ULOP3.LUT UR13, UR13, 0x12200, URZ, 0xfc, !UPT ;  /* 0x000122000d0d7892 */ /* 0x000fc4000f8efc3f */
[----:B------:R-:W-:Y:S02]  /*9110*/  ULOP3.LUT UR14, UR14, UR11, URZ, 0xfc, !UPT ;  /* 0x0000000b0e0e7292 */ /* 0x000fe4000f8efc3f */
[----:B------:R-:W-:Y:S02]  /*9120*/  UIADD3 UR15, UR25, UR15, URZ ;  /* 0x0000000f190f7290 */ /* 0x000fe4000fffe03f */
[----:B------:R-:W-:-:S12]  /*9130*/  USHF.L.U32 UR20, UR20, UR10, URZ ;  /* 0x0000000a14147299 */ /* 0x000fd8000800063f */
.L_x_312:
[----:B------:R-:W-:-:S03]  /*9140*/  UMOV UR8, 0xffffffff ;  /* 0xffffffff00087882 */ /* 0x000fc60000000000 */
[----:B------:R-:W-:Y:S05]  /*9150*/  BRA.DIV UR8, `(.L_x_302) ;  /* 0x0000001608987947 */ /* 0x000fea000b800000 */
[----:B------:R-:W-:-:S13]  /*9160*/  ELECT P6, URZ, PT ;  /* 0x00000000003f782f */ /* 0x000fda00038c0000 */
.L_x_337:
[----:B------:R-:W0:Y:S01]  /*9170*/  LDC R4, c[0x0][0x28c] ;  /* 0x0000a300ff047b82 */ /* 0x000e220000000800 */
[----:B------:R-:W-:Y:S01]  /*9180*/  BSSY B1, `(.L_x_303) ;  /* 0x0000039000017945 */ /* 0x000fe20003800000 */
[----:B0-----:R-:W-:-:S13]  /*9190*/  ISETP.LT.OR P6, PT, R4, 0x1, !P6 ;  /* 0x000000010400780c */ /* 0x001fda00077c1670 */
[----:B------:R-:W-:Y:S05]  /*91a0*/  @P6 BRA `(.L_x_304) ;  /* 0x0000000000d86947 */ /* 0x000fea0003800000 */
[----:B------:R-:W-:Y:S01]  /*91b0*/  LEA R11, R11, UR27, 0x2 ;  /* 0x0000001b0b0b7c11 */ /* 0x000fe2000f8e10ff */
[----:B------:R-:W-:Y:S01]  /*91c0*/  IMAD.MOV.U32 R22, RZ, RZ, RZ ;  /* 0x000000ffff167224 */ /* 0x000fe200078e00ff */
[----:B------:R-:W-:Y:S01]  /*91d0*/  LEA R20, R20, UR6, 0x8 ;  /* 0x0000000614147c11 */ /* 0x000fe2000f8e40ff */
[----:B------:R-:W-:Y:S02]  /*91e0*/  IMAD.MOV.U32 R4, RZ, RZ, R8 ;  /* 0x000000ffff047224 */ /* 0x000fe400078e0008 */
[----:B------:R-:W-:Y:S02]  /*91f0*/  IMAD.MOV.U32 R5, RZ, RZ, R0 ;  /* 0x000000ffff057224 */ /* 0x000fe400078e0000 */
[----:B------:R-:W-:Y:S02]  /*9200*/  IMAD.MOV.U32 R6, RZ, RZ, R12 ;  /* 0x000000ffff067224 */ /* 0x000fe400078e000c */
[----:B------:R-:W-:-:S07]  /*9210*/  IMAD.SHL.U32 R15, R11, 0x20, RZ ;  /* 0x000000200b0f7824 */ /* 0x000fce00078e00ff */
.L_x_307:
[----:B------:R-:W0:Y:S01]  /*9220*/  S2R R14, SR_CgaCtaId ;  /* 0x00000000000e7919 */ /* 0x000e220000008800 */
[----:B------:R-:W-:Y:S02]  /*9230*/  MOV R7, 0x400 ;  /* 0x0000040000077802 */ /* 0x000fe40000000f00 */
[----:B------:R-:W-:-:S13]  /*9240*/  LOP3.LUT P1, RZ, R18, 0x7f, RZ, 0xc0, !PT ;  /* 0x0000007f12ff7812 */ /* 0x000fda000782c0ff */
[----:B------:R-:W1:Y:S01]  /*9250*/  @!P1 LDC R11, c[0x0][0x500] ;  /* 0x00014000ff0b9b82 */ /* 0x000e620000000800 */
[----:B0-----:R-:W-:Y:S02]  /*9260*/  LEA R21, R14, R7, 0x18 ;  /* 0x000000070e157211 */ /* 0x001fe400078ec0ff */
[----:B------:R-:W-:-:S03]  /*9270*/  SHF.L.U32 R7, R5, 0x1f, RZ ;  /* 0x0000001f05077819 */ /* 0x000fc600000006ff */
[----:B------:R-:W-:-:S04]  /*9280*/  IMAD R14, R6, 0x8, R21 ;  /* 0x00000008060e7824 */ /* 0x000fc800078e0215 */
[----:B------:R-:W0:Y:S02]  /*9290*/  SYNCS.PHASECHK.TRANS64.TRYWAIT P0, [R14+URZ+0x90], R7 ;  /* 0x000090070e0075a7 */ /* 0x000e24000800017f */
[----:B01----:R-:W-:Y:S05]  /*92a0*/  @!P0 BRA `(.L_x_305) ;  /* 0x0000001400648947 */ /* 0x003fea0003800000 */
.L_x_338:
[----:B0-----:R-:W-:Y:S01]  /*92b0*/  PRMT R7, R9, 0x9910, RZ ;  /* 0x0000991009077816 */ /* 0x001fe200000000ff */
[----:B------:R0:W-:Y:S03]  /*92c0*/  @!P1 SYNCS.ARRIVE.TRANS64 RZ, [R14+URZ], R11 ;  /* 0x0000000b0eff99a7 */ /* 0x0001e6000800003f */
[----:B------:R-:W-:-:S13]  /*92d0*/  ISETP.NE.AND P0, PT, R7, 0x2, PT ;  /* 0x000000020700780c */ /* 0x000fda0003f05270 */
[----:B0-----:R-:W-:Y:S05]  /*92e0*/  @P0 BRA `(.L_x_306) ;  /* 0x0000000000040947 */ /* 0x001fea0003800000 */
[----:B------:R-:W-:Y:S01]  /*92f0*/  BPT.TRAP 0x1 ;  /* 0x000000040000795c */ /* 0x000fe20000300000 */
.L_x_306:
[----:B------:R-:W-:Y:S01]  /*9300*/  R2UR UR11, R6 ;  /* 0x00000000060b72ca */ /* 0x000fe200000e0000 */
[----:B------:R-:W-:Y:S01]  /*9310*/  VIADD R4, R4, 0xffffffff ;  /* 0xffffffff04047836 */ /* 0x000fe20000000000 */
[----:B------:R-:W-:Y:S01]  /*9320*/  R2UR UR22, R21 ;  /* 0x00000000151672ca */ /* 0x000fe200000e0000 */
[----:B------:R-:W-:Y:S01]  /*9330*/  UIADD3 UR16, UP0, UR28, 0xf0, URZ ;  /* 0x000000f01c107890 */ /* 0x000fe2000ff1e03f */
[----:B------:R-:W-:Y:S01]  /*9340*/  R2UR UR23, R15 ;  /* 0x000000000f1772ca */ /* 0x000fe200000e0000 */
[----:B------:R-:W-:Y:S01]  /*9350*/  UIADD3 UR32, UP1, UR28, 0x1f0, URZ ;  /* 0x000001f01c207890 */ /* 0x000fe2000ff3e03f */
[----:B------:R-:W-:Y:S01]  /*9360*/  R2UR UR9, R14 ;  /* 0x000000000e0972ca */ /* 0x000fe200000e0000 */
[----:B------:R-:W-:Y:S01]  /*9370*/  UIADD3.X UR17, URZ, UR29, URZ, UP0, !UPT ;  /* 0x0000001d3f117290 */ /* 0x000fe200087fe43f */
[----:B------:R-:W-:Y:S01]  /*9380*/  R2UR UR10, R22 ;  /* 0x00000000160a72ca */ /* 0x000fe200000e0000 */
[----:B------:R-:W-:Y:S01]  /*9390*/  UPRMT UR21, URZ, 0x5410, UR20 ;  /* 0x000054103f157896 */ /* 0x000fe20008000014 */
[----:B------:R-:W-:Y:S01]  /*93a0*/  R2UR UR12, R13 ;  /* 0x000000000d0c72ca */ /* 0x000fe200000e0000 */
[----:B------:R-:W-:Y:S01]  /*93b0*/  VIADD R6, R6, 0x1 ;  /* 0x0000000106067836 */ /* 0x000fe20000000000 */
[----:B------:R-:W-:Y:S01]  /*93c0*/  R2UR UR26, R20 ;  /* 0x00000000141a72ca */ /* 0x000fe200000e0000 */
[----:B------:R-:W-:Y:S01]  /*93d0*/  ULEA UR8, UR11, UR30, 0xc ;  /* 0x0000001e0b087291 */ /* 0x000fe2000f8e603f */
[----:B------:R-:W-:Y:S01]  /*93e0*/  ISETP.GT.AND P1, PT, R4, 0x1, PT ;  /* 0x000000010400780c */ /* 0x000fe20003f24270 */
[----:B------:R-:W-:Y:S01]  /*93f0*/  ULEA UR11, UR11, UR13, 0xd ;  /* 0x0000000d0b0b7291 */ /* 0x000fe2000f8e683f */
[----:B------:R-:W-:Y:S01]  /*9400*/  ISETP.NE.AND P0, PT, R6, 0x12, PT ;  /* 0x000000120600780c */ /* 0x000fe20003f05270 */
[----:B------:R-:W-:Y:S01]  /*9410*/  UIADD3 UR8, UR22, UR8, URZ ;  /* 0x0000000816087290 */ /* 0x000fe2000fffe03f */
[----:B------:R-:W-:Y:S01]  /*9420*/  VIADD R22, R22, 0x20 ;  /* 0x0000002016167836 */ /* 0x000fe20000000000 */
[----:B------:R-:W-:Y:S01]  /*9430*/  UIADD3 UR22, UR22, UR11, URZ ;  /* 0x0000000b16167290 */ /* 0x000fe2000fffe03f */
[----:B------:R-:W-:Y:S01]  /*9440*/  SEL R14, RZ, 0x1, P0 ;  /* 0x00000001ff0e7807 */ /* 0x000fe20000000000 */
[----:B------:R-:W-:Y:S01]  /*9450*/  UPRMT UR31, URZ, 0x5410, UR14 ;  /* 0x000054103f1f7896 */ /* 0x000fe2000800000e */
[----:B------:R-:W-:Y:S01]  /*9460*/  SEL R6, R6, RZ, P0 ;  /* 0x000000ff06067207 */ /* 0x000fe20000000000 */
[----:B------:R-:W-:Y:S01]  /*9470*/  UIADD3.X UR33, URZ, UR29, URZ, UP1, !UPT ;  /* 0x0000001d3f217290 */ /* 0x000fe20008ffe43f */
[----:B------:R-:W-:Y:S01]  /*9480*/  LOP3.LUT R5, R5, R14, RZ, 0x3c, !PT ;  /* 0x0000000e05057212 */ /* 0x000fe200078e3cff */
[----:B------:R-:W-:Y:S01]  /*9490*/  UMOV UR18, 0x0 ;  /* 0x0000000000127882 */ /* 0x000fe20000000000 */
[----:B------:R-:W-:Y:S01]  /*94a0*/  UMOV UR19, 0x10000000 ;  /* 0x1000000000137882 */ /* 0x000fe20000000000 */
[----:B------:R-:W-:-:S02]  /*94b0*/  UMOV UR11, UR23 ;  /* 0x00000017000b7c82 */ /* 0x000fc40008000000 */
[----:B------:R0:W-:Y:S02]  /*94c0*/  UTMALDG.3D.MULTICAST [UR8], [UR16], UR21, desc[UR18] ;  /* 0x00001208100073b4 */ /* 0x0001e40008011815 */
[----:B0-----:R-:W-:Y:S01]  /*94d0*/  UMOV UR8, UR22 ;  /* 0x0000001600087c82 */ /* 0x001fe20008000000 */
[----:B------:R-:W-:Y:S02]  /*94e0*/  UMOV UR11, UR26 ;  /* 0x0000001a000b7c82 */ /* 0x000fe40008000000 */
[----:B------:R0:W-:Y:S02]  /*94f0*/  UTMALDG.3D.MULTICAST [UR8], [UR32], UR31, desc[UR18] ;  /* 0x00001208200073b4 */ /* 0x0001e4000801181f */
[----:B0-----:R-:W-:Y:S05]  /*9500*/  @P1 BRA `(.L_x_307) ;  /* 0xfffffffc00441947 */ /* 0x001fea000383ffff */
.L_x_304:
[----:B------:R-:W-:Y:S05]  /*9510*/  BSYNC B1 ;  /* 0x0000000000017941 */ /* 0x000fea0003800000 */
.L_x_303:
[----:B------:R-:W-:Y:S01]  /*9520*/  LOP3.LUT P1, RZ, R10, 0xff, RZ, 0xc0, !PT ;  /* 0x000000ff0aff7812 */ /* 0x000fe2000782c0ff */
[C---:B------:R-:W-:Y:S01]  /*9530*/  IMAD.IADD R12, R3.reuse, 0x1, R12 ;  /* 0x00000001030c7824 */ /* 0x040fe200078e020c */
[----:B------:R-:W-:Y:S01]  /*9540*/  ULDC.64 UR8, c[0x0][0x650] ;  /* 0x0001940000087ab9 */ /* 0x000fe20000000a00 */
[C---:B------:R-:W-:Y:S01]  /*9550*/  ISETP.GE.U32.AND P2, PT, R3.reuse, 0x12, PT ;  /* 0x000000120300780c */ /* 0x040fe20003f46070 */
[----:B------:R-:W-:Y:S01]  /*9560*/  BSSY B1, `(.L_x_308) ;  /* 0x000006a000017945 */ /* 0x000fe20003800000 */
[----:B------:R-:W-:Y:S01]  /*9570*/  IMAD.MOV.U32 R11, RZ, RZ, -0x1 ;  /* 0xffffffffff0b7424 */ /* 0x000fe200078e00ff */
[----:B------:R-:W-:Y:S01]  /*9580*/  ISETP.GT.U32.AND P0, PT, R12, 0x11, PT ;  /* 0x000000110c00780c */ /* 0x000fe20003f04070 */
[----:B------:R-:W-:Y:S01]  /*9590*/  IMAD.MOV.U32 R20, RZ, RZ, -0x1 ;  /* 0xffffffffff147424 */ /* 0x000fe200078e00ff */
[----:B------:R-:W-:Y:S01]  /*95a0*/  PRMT R10, RZ, 0x7610, R10 ;  /* 0x00007610ff0a7816 */ /* 0x000fe2000000000a */
[----:B------:R-:W-:Y:S01]  /*95b0*/  IMAD.MOV.U32 R13, RZ, RZ, -0x1 ;  /* 0xffffffffff0d7424 */ /* 0x000fe200078e00ff */
[----:B------:R-:W-:-:S03]  /*95c0*/  ISETP.LT.U32.AND P0, PT, R3, 0x12, P0 ;  /* 0x000000120300780c */ /* 0x000fc60000701070 */
[----:B------:R-:W0:Y:S01]  /*95d0*/  @P1 S2R R5, SR_CgaCtaId ;  /* 0x0000000000051919 */ /* 0x000e220000008800 */
[----:B------:R-:W-:-:S04]  /*95e0*/  @P1 MOV R4, 0x400 ;  /* 0x0000040000041802 */ /* 0x000fc80000000f00 */
[----:B0-----:R-:W-:Y:S01]  /*95f0*/  @P1 LEA R6, R5, R4, 0x18 ;  /* 0x0000000405061211 */ /* 0x001fe200078ec0ff */
[----:B------:R-:W-:-:S03]  /*9600*/  IMAD.WIDE.U32 R4, R12, 0x38e38e39, RZ ;  /* 0x38e38e390c047825 */ /* 0x000fc600078e00ff */
[----:B------:R0:W-:Y:S01]  /*9610*/  @P1 SYNCS.ARRIVE.TRANS64.A1T0 RZ, [R6+URZ+0x138], RZ ;  /* 0x000138ff06ff19a7 */ /* 0x0001e2000810003f */
[----:B------:R-:W-:Y:S02]  /*9620*/  IADD3 R16, P1, R16, UR24, RZ ;  /* 0x0000001810107c10 */ /* 0x000fe4000ff3e0ff */
[----:B------:R-:W-:Y:S02]  /*9630*/  SHF.R.U32.HI R7, RZ, 0x2, R5 ;  /* 0x00000002ff077819 */ /* 0x000fe40000011605 */
[----:B------:R-:W-:Y:S02]  /*9640*/  SEL R5, RZ, 0x1, !P0 ;  /* 0x00000001ff057807 */ /* 0x000fe40004000000 */
[----:B------:R-:W-:Y:S01]  /*9650*/  IADD3.X R17, R17, UR15, RZ, P1, !PT ;  /* 0x0000000f11117c10 */ /* 0x000fe20008ffe4ff */
[----:B------:R-:W-:Y:S01]  /*9660*/  IMAD R12, R7, -0x12, R12 ;  /* 0xffffffee070c7824 */ /* 0x000fe200078e020c */
[----:B------:R-:W-:Y:S02]  /*9670*/  ISETP.GE.U32.AND P0, PT, R16, UR8, PT ;  /* 0x0000000810007c0c */ /* 0x000fe4000bf06070 */
[----:B------:R-:W-:-:S02]  /*9680*/  LOP3.LUT R0, R0, R5, RZ, 0x3c, !PT ;  /* 0x0000000500007212 */ /* 0x000fc400078e3cff */
[----:B------:R-:W-:Y:S02]  /*9690*/  ISETP.GE.U32.AND.EX P0, PT, R17, UR9, PT, P0 ;  /* 0x0000000911007c0c */ /* 0x000fe4000bf06100 */
[----:B------:R-:W-:Y:S02]  /*96a0*/  @P2 LOP3.LUT R0, R0, 0x1, R7, 0x78, !PT ;  /* 0x0000000100002812 */ /* 0x000fe400078e7807 */
[----:B------:R-:W-:-:S09]  /*96b0*/  PRMT R4, RZ, 0x7610, R4 ;  /* 0x00007610ff047816 */ /* 0x000fd20000000004 */
[----:B0-----:R-:W-:Y:S05]  /*96c0*/  @P0 BRA `(.L_x_309) ;  /* 0x00000004004c0947 */ /* 0x001fea0003800000 */
[----:B------:R-:W0:Y:S01]  /*96d0*/  S2R R14, SR_CTAID.X ;  /* 0x00000000000e7919 */ /* 0x000e220000002500 */
[----:B------:R-:W-:Y:S01]  /*96e0*/  ULDC.64 UR8, c[0x0][0x628] ;  /* 0x00018a0000087ab9 */ /* 0x000fe20000000a00 */
[----:B------:R-:W1:Y:S01]  /*96f0*/  LDC R15, c[0x0][0x144] ;  /* 0x00005100ff0f7b82 */ /* 0x000e620000000800 */
[----:B------:R-:W-:Y:S01]  /*9700*/  ISETP.NE.U32.AND P0, PT, RZ, UR8, PT ;  /* 0x00000008ff007c0c */ /* 0x000fe2000bf05070 */
[----:B------:R-:W2:Y:S01]  /*9710*/  S2R R11, SR_CTAID.Y ;  /* 0x00000000000b7919 */ /* 0x000ea20000002600 */
[----:B------:R-:W-:Y:S01]  /*9720*/  ULDC UR10, c[0x0][0x150] ;  /* 0x00005400000a7ab9 */ /* 0x000fe20000000800 */
[----:B------:R-:W-:Y:S01]  /*9730*/  ULDC UR11, c[0x0][0x630] ;  /* 0x00018c00000b7ab9 */ /* 0x000fe20000000800 */
[----:B------:R-:W-:Y:S01]  /*9740*/  ISETP.NE.AND.EX P0, PT, RZ, UR9, PT, P0 ;  /* 0x00000009ff007c0c */ /* 0x000fe2000bf05300 */
[----:B------:R-:W-:Y:S01]  /*9750*/  IMAD.MOV.U32 R4, RZ, RZ, R16 ;  /* 0x000000ffff047224 */ /* 0x000fe200078e0010 */
[----:B0-----:R-:W-:-:S05]  /*9760*/  I2FP.F32.U32 R5, R14 ;  /* 0x0000000e00057245 */ /* 0x001fca0000201000 */
[----:B------:R-:W-:Y:S01]  /*9770*/  FMUL R20, R5, UR10 ;  /* 0x0000000a05147c20 */ /* 0x000fe20008400000 */
[----:B------:R-:W-:-:S05]  /*9780*/  IMAD.MOV.U32 R5, RZ, RZ, R17 ;  /* 0x000000ffff057224 */ /* 0x000fca00078e0011 */
[----:B--2---:R-:W-:Y:S05]  /*9790*/  @!P0 BRA `(.L_x_310) ;  /* 0x0000000000288947 */ /* 0x004fea0003800000 */
[----:B------:R-:W-:Y:S02]  /*97a0*/  ULDC UR10, c[0x0][0x634] ;  /* 0x00018d00000a7ab9 */ /* 0x000fe40000000800 */
[----:B------:R-:W-:-:S05]  /*97b0*/  IADD3 R5, P0, R16, UR10, RZ ;  /* 0x0000000a10057c10 */ /* 0x000fca000ff1e0ff */
[----:B------:R-:W-:-:S04]  /*97c0*/  IMAD.X R13, RZ, RZ, R17, P0 ;  /* 0x000000ffff0d7224 */ /* 0x000fc800000e0611 */
[----:B------:R-:W-:-:S04]  /*97d0*/  IMAD.WIDE.U32 R6, R13, UR8, RZ ;  /* 0x000000080d067c25 */ /* 0x000fc8000f8e00ff */
[----:B------:R-:W-:-:S04]  /*97e0*/  IMAD.WIDE.U32 R6, P0, R5, UR9, R6 ;  /* 0x0000000905067c25 */ /* 0x000fc8000f800006 */
[----:B------:R-:W-:-:S04]  /*97f0*/  IMAD.WIDE.U32 R4, R5, UR8, RZ ;  /* 0x0000000805047c25 */ /* 0x000fc8000f8e00ff */
[----:B------:R-:W-:Y:S01]  /*9800*/  IMAD.MOV.U32 R4, RZ, RZ, R7 ;  /* 0x000000ffff047224 */ /* 0x000fe200078e0007 */
[----:B------:R-:W-:Y:S01]  /*9810*/  IADD3 RZ, P1, R5, R6, RZ ;  /* 0x0000000605ff7210 */ /* 0x000fe20007f3e0ff */
[----:B------:R-:W-:-:S04]  /*9820*/  IMAD.X R5, RZ, RZ, RZ, P0 ;  /* 0x000000ffff057224 */ /* 0x000fc800000e06ff */
[----:B------:R-:W-:-:S08]  /*9830*/  IMAD.WIDE.U32.X R4, R13, UR9, R4, P1 ;  /* 0x000000090d047c25 */ /* 0x000fd000088e0404 */
.L_x_310:
[--C-:B------:R-:W-:Y:S01]  /*9840*/  SHF.R.U64 R13, R4, UR11, R5.reuse ;  /* 0x0000000b040d7c19 */ /* 0x100fe20008001205 */
[----:B------:R-:W0:Y:S01]  /*9850*/  F2I.U32.TRUNC.NTZ R20, R20 ;  /* 0x0000001400147305 */ /* 0x000e22000020f000 */
[----:B------:R-:W-:Y:S01]  /*9860*/  SHF.R.U32.HI R4, RZ, UR11, R5 ;  /* 0x0000000bff047c19 */ /* 0x000fe20008011605 */
[----:B------:R-:W-:Y:S01]  /*9870*/  ULDC.64 UR8, c[0x0][0x620] ;  /* 0x0001880000087ab9 */ /* 0x000fe20000000a00 */
[----:B------:R-:W-:Y:S01]  /*9880*/  IADD3 R7, P0, RZ, -R13, RZ ;  /* 0x8000000dff077210 */ /* 0x000fe20007f1e0ff */
[----:B------:R-:W-:Y:S01]  /*9890*/  ULDC.64 UR10, c[0x0][0x640] ;  /* 0x00019000000a7ab9 */ /* 0x000fe20000000a00 */
[----:B------:R-:W2:Y:S03]  /*98a0*/  LDC R22, c[0x0][0x148] ;  /* 0x00005200ff167b82 */ /* 0x000ea60000000800 */
[----:B------:R-:W-:Y:S01]  /*98b0*/  IMAD.X R4, RZ, RZ, ~R4, P0 ;  /* 0x000000ffff047224 */ /* 0x000fe200000e0e04 */
[----:B------:R-:W-:-:S03]  /*98c0*/  ISETP.NE.U32.AND P0, PT, RZ, UR10, PT ;  /* 0x0000000aff007c0c */ /* 0x000fc6000bf05070 */
[----:B------:R-:W-:Y:S01]  /*98d0*/  IMAD R6, R4, UR8, RZ ;  /* 0x0000000804067c24 */ /* 0x000fe2000f8e02ff */
[----:B------:R-:W-:Y:S01]  /*98e0*/  ISETP.NE.AND.EX P0, PT, RZ, UR11, PT, P0 ;  /* 0x0000000bff007c0c */ /* 0x000fe2000bf05300 */
[----:B------:R-:W-:Y:S01]  /*98f0*/  IMAD.WIDE.U32 R4, R7, UR8, R16 ;  /* 0x0000000807047c25 */ /* 0x000fe2000f8e0010 */
[----:B------:R-:W-:-:S03]  /*9900*/  ULDC UR8, c[0x0][0x618] ;  /* 0x0001860000087ab9 */ /* 0x000fc60000000800 */
[----:B------:R-:W-:Y:S01]  /*9910*/  IMAD R7, R7, UR9, R6 ;  /* 0x0000000907077c24 */ /* 0x000fe2000f8e0206 */
[----:B------:R-:W-:Y:S01]  /*9920*/  ULDC UR9, c[0x0][0x154] ;  /* 0x0000550000097ab9 */ /* 0x000fe20000000800 */
[----:B0-----:R-:W-:Y:S02]  /*9930*/  IMAD.MOV R6, RZ, RZ, -R20 ;  /* 0x000000ffff067224 */ /* 0x001fe400078e0a14 */
[----:B------:R-:W-:Y:S02]  /*9940*/  IMAD.IADD R5, R5, 0x1, R7 ;  /* 0x0000000105057824 */ /* 0x000fe400078e0207 */
[----:B-1----:R-:W-:Y:S01]  /*9950*/  IMAD R14, R15, R6, R14 ;  /* 0x000000060f0e7224 */ /* 0x002fe200078e020e */
[----:B------:R-:W-:Y:S02]  /*9960*/  I2FP.F32.U32 R6, R11 ;  /* 0x0000000b00067245 */ /* 0x000fe40000201000 */
[--C-:B------:R-:W-:Y:S02]  /*9970*/  SHF.R.U64 R15, R4, UR8, R5.reuse ;  /* 0x00000008040f7c19 */ /* 0x100fe40008001205 */
[----:B------:R-:W-:Y:S01]  /*9980*/  SHF.R.U32.HI R4, RZ, UR8, R5 ;  /* 0x00000008ff047c19 */ /* 0x000fe20008011605 */
[----:B------:R-:W-:Y:S01]  /*9990*/  FMUL R6, R6, UR9 ;  /* 0x0000000906067c20 */ /* 0x000fe20008400000 */
[----:B------:R-:W-:-:S02]  /*99a0*/  ULDC UR8, c[0x0][0x608] ;  /* 0x0001820000087ab9 */ /* 0x000fc40000000800 */
[--C-:B------:R-:W-:Y:S01]  /*99b0*/  SHF.R.U64 R21, R15, UR8, R4.reuse ;  /* 0x000000080f157c19 */ /* 0x100fe20008001204 */
[----:B------:R0:W1:Y:S01]  /*99c0*/  F2I.U32.TRUNC.NTZ R24, R6 ;  /* 0x0000000600187305 */ /* 0x000062000020f000 */
[----:B------:R-:W-:Y:S01]  /*99d0*/  SHF.R.U32.HI R4, RZ, UR8, R4 ;  /* 0x00000008ff047c19 */ /* 0x000fe20008011604 */
[----:B------:R-:W-:-:S03]  /*99e0*/  ULDC UR8, c[0x0][0x658] ;  /* 0x0001960000087ab9 */ /* 0x000fc60000000800 */
[--C-:B------:R-:W-:Y:S02]  /*99f0*/  SHF.R.U64 R20, R21, UR8, R4.reuse ;  /* 0x0000000815147c19 */ /* 0x100fe40008001204 */
[----:B------:R-:W-:-:S03]  /*9a00*/  SHF.R.U32.HI R23, RZ, UR8, R4 ;  /* 0x00000008ff177c19 */ /* 0x000fc60008011604 */
[----:B------:R-:W-:Y:S02]  /*9a10*/  IMAD.MOV.U32 R4, RZ, RZ, R20 ;  /* 0x000000ffff047224 */ /* 0x000fe400078e0014 */
[----:B------:R-:W-:Y:S01]  /*9a20*/  IMAD.MOV.U32 R5, RZ, RZ, R23 ;  /* 0x000000ffff057224 */ /* 0x000fe200078e0017 */
[----:B0-----:R-:W-:Y:S06]  /*9a30*/  @!P0 BRA `(.L_x_311) ;  /* 0x0000000000288947 */ /* 0x001fec0003800000 */
        /* <DEDUP_REMOVED lines=10> */
.L_x_311:
[----:B------:R-:W-:Y:S01]  /*9ae0*/  ISETP.NE.AND P0, PT, R2, 0x1, PT ;  /* 0x000000010200780c */ /* 0x000fe20003f05270 */
[----:B------:R-:W-:Y:S01]  /*9af0*/  ULDC UR8, c[0x0][0x648] ;  /* 0x0001920000087ab9 */ /* 0x000fe20000000800 */
[----:B-1----:R-:W-:Y:S01]  /*9b00*/  IMAD.MOV R24, RZ, RZ, -R24 ;  /* 0x000000ffff187224 */ /* 0x002fe200078e0a18 */
[----:B------:R-:W-:Y:S01]  /*9b10*/  SHF.R.U64 R4, R4, UR8, R5 ;  /* 0x0000000804047c19 */ /* 0x000fe20008001205 */
[----:B------:R-:W-:Y:S01]  /*9b20*/  ULDC UR8, c[0x0][0x638] ;  /* 0x00018e0000087ab9 */ /* 0x000fe20000000800 */
[----:B------:R-:W-:Y:S01]  /*9b30*/  LOP3.LUT R21, R21, UR7, RZ, 0xc0, !PT ;  /* 0x0000000715157c12 */ /* 0x000fe2000f8ec0ff */
[----:B------:R-:W-:Y:S02]  /*9b40*/  ULDC UR9, c[0x0][0x610] ;  /* 0x0001840000097ab9 */ /* 0x000fe40000000800 */
[----:B------:R-:W-:Y:S02]  /*9b50*/  IMAD.MOV R5, RZ, RZ, -R4 ;  /* 0x000000ffff057224 */ /* 0x000fe400078e0a04 */
[----:B------:R-:W-:-:S02]  /*9b60*/  IMAD R21, R4, UR5, R21 ;  /* 0x0000000504157c24 */ /* 0x000fc4000f8e0215 */
[----:B------:R-:W-:Y:S01]  /*9b70*/  IMAD R20, R5, UR8, R20 ;  /* 0x0000000805147c24 */ /* 0x000fe2000f8e0214 */
[----:B------:R-:W-:Y:S01]  /*9b80*/  ULDC UR8, c[0x0][0x600] ;  /* 0x0001800000087ab9 */ /* 0x000fe20000000800 */
[----:B--2---:R-:W-:Y:S01]  /*9b90*/  @P0 IMAD R14, R22, R24, R11 ;  /* 0x00000018160e0224 */ /* 0x004fe200078e020b */
[----:B------:R-:W-:Y:S01]  /*9ba0*/  LOP3.LUT R11, R15, UR4, RZ, 0xc0, !PT ;  /* 0x000000040f0b7c12 */ /* 0x000fe2000f8ec0ff */
[----:B------:R-:W-:Y:S02]  /*9bb0*/  IMAD.MOV.U32 R4, RZ, RZ, 0x1 ;  /* 0x00000001ff047424 */ /* 0x000fe400078e00ff */
[----:B------:R-:W-:Y:S02]  /*9bc0*/  IMAD R14, R21, UR9, R14 ;  /* 0x00000009150e7c24 */ /* 0x000fe4000f8e020e */
[----:B------:R-:W-:-:S05]  /*9bd0*/  IMAD R11, R20, UR8, R11 ;  /* 0x00000008140b7c24 */ /* 0x000fca000f8e020b */
[----:B------:R-:W-:Y:S02]  /*9be0*/  SEL R20, R11, R14, !P0 ;  /* 0x0000000e0b147207 */ /* 0x000fe40004000000 */
[----:B------:R-:W-:-:S07]  /*9bf0*/  SEL R11, R14, R11, !P0 ;  /* 0x0000000b0e0b7207 */ /* 0x000fce0004000000 */
.L_x_309:
[----:B------:R-:W-:Y:S05]  /*9c00*/  BSYNC B1 ;  /* 0x0000000000017941 */ /* 0x000fea0003800000 */
.L_x_308:
[----:B------:R-:W-:-:S13]  /*9c10*/  LOP3.LUT P0, RZ, R4, 0xff, RZ, 0xc0, !PT ;  /* 0x000000ff04ff7812 */ /* 0x000fda000780c0ff */
[----:B------:R-:W-:Y:S05]  /*9c20*/  @P0 BRA `(.L_x_312) ;  /* 0xfffffff400440947 */ /* 0x000fea000383ffff */
[----:B------:R-:W-:Y:S05]  /*9c30*/  BSYNC B0 ;  /* 0x0000000000007941 */ /* 0x000fea0003800000 */
.L_x_301:
[----:B------:R-:W-:-:S03]  /*9c40*/  UMOV UR8, 0xffffffff ;  /* 0xffffffff00087882 */ /* 0x000fc60000000000 */
[----:B------:R-:W-:Y:S05]  /*9c50*/  BRA.DIV UR8, `(.L_x_313) ;  /* 0x0000000e080c7947 */ /* 0x000fea000b800000 */
[----:B------:R-:W-:-:S13]  /*9c60*/  ELECT P6, URZ, PT ;  /* 0x00000000003f782f */ /* 0x000fda00038c0000 */
.L_x_341:
[----:B------:R-:W-:Y:S04]  /*9c70*/  BSSY B0, `(.L_x_314) ;  /* 0x00000a9000007945 */ /* 0x000fe80003800000 */
[----:B------:R-:W-:Y:S05]  /*9c80*/  @!P6 BRA `(.L_x_315) ;  /* 0x00000008009ce947 */ /* 0x000fea0003800000 */
[----:B------:R-:W-:-:S04]  /*9c90*/  LOP3.LUT R19, R19, 0x2, RZ, 0xfc, !PT ;  /* 0x0000000213137812 */ /* 0x000fc800078efcff */
[----:B------:R-:W-:-:S13]  /*9ca0*/  ISETP.NE.AND P0, PT, R19, 0x3, PT ;  /* 0x000000031300780c */ /* 0x000fda0003f05270 */
[----:B------:R-:W-:Y:S05]  /*9cb0*/  @!P0 BRA `(.L_x_316) ;  /* 0x0000000000048947 */ /* 0x000fea0003800000 */
[----:B------:R-:W-:Y:S01]  /*9cc0*/  BPT.TRAP 0x1 ;  /* 0x000000040000795c */ /* 0x000fe20000300000 */
.L_x_316:
[----:B------:R-:W0:Y:S01]  /*9cd0*/  S2R R3, SR_CgaCtaId ;  /* 0x0000000000037919 */ /* 0x000e220000008800 */
[----:B------:R-:W-:-:S04]  /*9ce0*/  MOV R2, 0x400 ;  /* 0x0000040000027802 */ /* 0x000fc80000000f00 */
[----:B0-----:R-:W-:Y:S02]  /*9cf0*/  LEA R3, R3, R2, 0x18 ;  /* 0x0000000203037211 */ /* 0x001fe400078ec0ff */
[----:B------:R-:W-:-:S03]  /*9d00*/  SHF.L.U32 R2, R0, 0x1f, RZ ;  /* 0x0000001f00027819 */ /* 0x000fc600000006ff */
[----:B------:R-:W-:-:S04]  /*9d10*/  VIADD R3, R3, 0x90 ;  /* 0x0000009003037836 */ /* 0x000fc80000000000 */
[C---:B------:R-:W-:Y:S02]  /*9d20*/  IMAD R7, R12.reuse, 0x8, R3 ;  /* 0x000000080c077824 */ /* 0x040fe400078e0203 */
[----:B------:R-:W-:Y:S02]  /*9d30*/  VIADD R12, R12, 0x1 ;  /* 0x000000010c0c7836 */ /* 0x000fe40000000000 */
[----:B------:R-:W0:Y:S03]  /*9d40*/  SYNCS.PHASECHK.TRANS64.TRYWAIT P0, [R7+URZ], R2 ;  /* 0x00000002070075a7 */ /* 0x000e26000800017f */
[----:B------:R-:W-:-:S04]  /*9d50*/  ISETP.NE.AND P1, PT, R12, 0x12, PT ;  /* 0x000000120c00780c */ /* 0x000fc80003f25270 */
[----:B------:R-:W-:Y:S02]  /*9d60*/  SEL R5, RZ, 0x1, P1 ;  /* 0x00000001ff057807 */ /* 0x000fe40000800000 */
[----:B------:R-:W-:Y:S02]  /*9d70*/  SEL R12, R12, RZ, P1 ;  /* 0x000000ff0c0c7207 */ /* 0x000fe40000800000 */
[----:B------:R-:W-:-:S03]  /*9d80*/  LOP3.LUT R5, R0, R5, RZ, 0x3c, !PT ;  /* 0x0000000500057212 */ /* 0x000fc600078e3cff */
[----:B------:R-:W-:Y:S01]  /*9d90*/  IMAD R9, R12, 0x8, R3 ;  /* 0x000000080c097824 */ /* 0x000fe200078e0203 */
[----:B------:R-:W-:Y:S01]  /*9da0*/  SHF.L.U32 R4, R5, 0x1f, RZ ;  /* 0x0000001f05047819 */ /* 0x000fe200000006ff */
[----:B0-----:R-:W-:Y:S06]  /*9db0*/  @!P0 BRA `(.L_x_317) ;  /* 0x0000000800d48947 */ /* 0x001fec0003800000 */
.L_x_342:
[----:B------:R-:W1:Y:S01]  /*9dc0*/  SYNCS.PHASECHK.TRANS64.TRYWAIT P0, [R9+URZ], R4 ;  /* 0x00000004090075a7 */ /* 0x000e62000800017f */
[----:B------:R-:W-:-:S05]  /*9dd0*/  VIADD R0, R12, 0x1 ;  /* 0x000000010c007836 */ /* 0x000fca0000000000 */
[----:B------:R-:W-:-:S04]  /*9de0*/  ISETP.NE.AND P1, PT, R0, 0x12, PT ;  /* 0x000000120000780c */ /* 0x000fc80003f25270 */
[----:B0-----:R-:W-:Y:S02]  /*9df0*/  SEL R2, RZ, 0x1, P1 ;  /* 0x00000001ff027807 */ /* 0x001fe40000800000 */
[----:B------:R-:W-:Y:S02]  /*9e00*/  SEL R0, R0, RZ, P1 ;  /* 0x000000ff00007207 */ /* 0x000fe40000800000 */
[----:B------:R-:W-:-:S03]  /*9e10*/  LOP3.LUT R7, R5, R2, RZ, 0x3c, !PT ;  /* 0x0000000205077212 */ /* 0x000fc600078e3cff */
[----:B------:R-:W-:Y:S01]  /*9e20*/  IMAD R6, R0, 0x8, R3 ;  /* 0x0000000800067824 */ /* 0x000fe200078e0203 */
[----:B------:R-:W-:Y:S01]  /*9e30*/  SHF.L.U32 R5, R7, 0x1f, RZ ;  /* 0x0000001f07057819 */ /* 0x000fe200000006ff */
[----:B-1----:R-:W-:Y:S06]  /*9e40*/  @!P0 BRA `(.L_x_318) ;  /* 0x0000000800c48947 */ /* 0x002fec0003800000 */
.L_x_343:
[----:B------:R-:W1:Y:S01]  /*9e50*/  SYNCS.PHASECHK.TRANS64.TRYWAIT P0, [R6+URZ], R5 ;  /* 0x00000005060075a7 */ /* 0x000e62000800017f */
[----:B------:R-:W-:-:S05]  /*9e60*/  VIADD R0, R0, 0x1 ;  /* 0x0000000100007836 */ /* 0x000fca0000000000 */
[----:B------:R-:W-:-:S04]  /*9e70*/  ISETP.NE.AND P1, PT, R0, 0x12, PT ;  /* 0x000000120000780c */ /* 0x000fc80003f25270 */
[----:B------:R-:W-:Y:S02]  /*9e80*/  SEL R2, RZ, 0x1, P1 ;  /* 0x00000001ff027807 */ /* 0x000fe40000800000 */
[----:B------:R-:W-:Y:S02]  /*9e90*/  SEL R0, R0, RZ, P1 ;  /* 0x000000ff00007207 */ /* 0x000fe40000800000 */
[----:B------:R-:W-:-:S03]  /*9ea0*/  LOP3.LUT R7, R7, R2, RZ, 0x3c, !PT ;  /* 0x0000000207077212 */ /* 0x000fc600078e3cff */
[----:B0-----:R-:W-:Y:S01]  /*9eb0*/  IMAD R9, R0, 0x8, R3 ;  /* 0x0000000800097824 */ /* 0x001fe200078e0203 */
[----:B------:R-:W-:Y:S01]  /*9ec0*/  SHF.L.U32 R4, R7, 0x1f, RZ ;  /* 0x0000001f07047819 */ /* 0x000fe200000006ff */
[----:B-1----:R-:W-:Y:S06]  /*9ed0*/  @!P0 BRA `(.L_x_319) ;  /* 0x0000000800b48947 */ /* 0x002fec0003800000 */
.L_x_344:
        /* <DEDUP_REMOVED lines=9> */
.L_x_345:
        /* <DEDUP_REMOVED lines=9> */
.L_x_346:
        /* <DEDUP_REMOVED lines=9> */
.L_x_347:
        /* <DEDUP_REMOVED lines=9> */
.L_x_348:
        /* <DEDUP_REMOVED lines=9> */
.L_x_349:
        /* <DEDUP_REMOVED lines=9> */
.L_x_350:
        /* <DEDUP_REMOVED lines=9> */
.L_x_351:
        /* <DEDUP_REMOVED lines=9> */
.L_x_352:
        /* <DEDUP_REMOVED lines=9> */
.L_x_353:
        /* <DEDUP_REMOVED lines=9> */
.L_x_354:
        /* <DEDUP_REMOVED lines=9> */
.L_x_355:
        /* <DEDUP_REMOVED lines=9> */
.L_x_356:
        /* <DEDUP_REMOVED lines=9> */
.L_x_357:
[----:B------:R-:W1:Y:S01]  /*a630*/  SYNCS.PHASECHK.TRANS64.TRYWAIT P0, [R6+URZ], R5 ;  /* 0x00000005060075a7 */ /* 0x000e62000800017f */
[----:B------:R-:W-:-:S05]  /*a640*/  VIADD R0, R0, 0x1 ;  /* 0x0000000100007836 */ /* 0x000fca0000000000 */
[----:B------:R-:W-:-:S04]  /*a650*/  ISETP.NE.AND P1, PT, R0, 0x12, PT ;  /* 0x000000120000780c */ /* 0x000fc80003f25270 */
[----:B------:R-:W-:Y:S02]  /*a660*/  SEL R2, RZ, 0x1, P1 ;  /* 0x00000001ff027807 */ /* 0x000fe40000800000 */
[----:B------:R-:W-:Y:S02]  /*a670*/  SEL R0, R0, RZ, P1 ;  /* 0x000000ff00007207 */ /* 0x000fe40000800000 */
[----:B------:R-:W-:Y:S01]  /*a680*/  LOP3.LUT R2, R7, R2, RZ, 0x3c, !PT ;  /* 0x0000000207027212 */ /* 0x000fe200078e3cff */
[----:B-1----:R-:W-:Y:S06]  /*a690*/  @!P0 BRA `(.L_x_333) ;  /* 0x0000000400dc8947 */ /* 0x002fec0003800000 */
.L_x_358:
[----:B------:R-:W-:Y:S01]  /*a6a0*/  IMAD R3, R0, 0x8, R3 ;  /* 0x0000000800037824 */ /* 0x000fe200078e0203 */
[----:B------:R-:W-:-:S07]  /*a6b0*/  SHF.L.U32 R0, R2, 0x1f, RZ ;  /* 0x0000001f02007819 */ /* 0x000fce00000006ff */
.L_x_334:
[----:B--2---:R2:W3:Y:S02]  /*a6c0*/  SYNCS.PHASECHK.TRANS64.TRYWAIT P0, [R3+URZ], R0 ;  /* 0x00000000030075a7 */ /* 0x0044e4000800017f */
[----:B---3--:R-:W-:Y:S05]  /*a6d0*/  @!P0 NANOSLEEP.SYNCS 0x989680 ;  /* 0x009896800000895d */ /* 0x008fea0003900000 */
[----:B------:R-:W3:Y:S02]  /*a6e0*/  @!P0 SYNCS.PHASECHK.TRANS64 P0, [R3+URZ], R0 ;  /* 0x00000000030085a7 */ /* 0x000ee4000800007f */
[----:B---3--:R-:W-:Y:S05]  /*a6f0*/  @!P0 BRA `(.L_x_334) ;  /* 0xfffffffc00f08947 */ /* 0x008fea000383ffff */
.L_x_315:
[----:B------:R-:W-:Y:S05]  /*a700*/  BSYNC B0 ;  /* 0x0000000000007941 */ /* 0x000fea0003800000 */
.L_x_314:
[----:B------:R-:W-:Y:S05]  /*a710*/  EXIT ;  /* 0x000000000000794d */ /* 0x000fea0003800000 */
.L_x_22:
[----:B----4-:R4:W0:Y:S02]  /*a720*/  SYNCS.PHASECHK.TRANS64.TRYWAIT P1, [R3+URZ], R0 ;  /* 0x00000000030075a7 */ /* 0x010824000802017f */
[----:B0-----:R-:W-:Y:S05]  /*a730*/  @!P1 NANOSLEEP.SYNCS 0x989680 ;  /* 0x009896800000995d */ /* 0x001fea0003900000 */
[----:B------:R-:W0:Y:S02]  /*a740*/  @!P1 SYNCS.PHASECHK.TRANS64 P1, [R3+URZ], R0 ;  /* 0x00000000030095a7 */ /* 0x000e24000802007f */
[----:B0-----:R-:W-:Y:S05]  /*a750*/  @!P1 BRA `(.L_x_22) ;  /* 0xfffffffc00f09947 */ /* 0x001fea000383ffff */
[----:B------:R-:W-:Y:S05]  /*a760*/  BRA `(.L_x_21) ;  /* 0xffffff6c00e87947 */ /* 0x000fea000383ffff */
.L_x_27:
[----:B-1----:R1:W3:Y:S02]  /*a770*/  SYNCS.PHASECHK.TRANS64.TRYWAIT P1, [R5+URZ], R4 ;  /* 0x00000004050075a7 */ /* 0x0022e4000802017f */
[----:B---3--:R-:W-:Y:S05]  /*a780*/  @!P1 NANOSLEEP.SYNCS 0x989680 ;  /* 0x009896800000995d */ /* 0x008fea0003900000 */
[----:B------:R-:W3:Y:S02]  /*a790*/  @!P1 SYNCS.PHASECHK.TRANS64 P1, [R5+URZ], R4 ;  /* 0x00000004050095a7 */ /* 0x000ee4000802007f */
[----:B---3--:R-:W-:Y:S05]  /*a7a0*/  @!P1 BRA `(.L_x_27) ;  /* 0xfffffffc00f09947 */ /* 0x008fea000383ffff */
[----:B------:R-:W-:Y:S05]  /*a7b0*/  BRA `(.L_x_26) ;  /* 0xffffff70007c7947 */ /* 0x000fea000383ffff */
.L_x_302:
[----:B------:R-:W-:Y:S01]  /*a7c0*/  BSSY B1, `(.L_x_335) ;  /* 0x0000006000017945 */ /* 0x000fe20003800000 */
[----:B------:R-:W-:-:S07]  /*a7d0*/  IMAD.MOV.U32 R15, RZ, RZ, -0x1 ;  /* 0xffffffffff0f7424 */ /* 0x000fce00078e00ff */
[----:B------:R-:W-:Y:S05]  /*a7e0*/  WARPSYNC.COLLECTIVE R15, `(.L_x_336) ;  /* 0x000000000f0c7348 */ /* 0x000fea0003c00000 */
[----:B------:R-:W-:Y:S02]  /*a7f0*/  ELECT P6, UR62, PT ;  /* 0x00000000003e782f */ /* 0x000fe400038c0000 */
[----:B------:R-:W-:Y:S01]  /*a800*/  MOV R14, UR62 ;  /* 0x0000003e000e7c02 */ /* 0x000fe20008000f00 */
[----:B------:R-:W-:Y:S10]  /*a810*/  ENDCOLLECTIVE ;  /* 0x000000000000791b */ /* 0x000ff40003800000 */
.L_x_336:
[----:B------:R-:W-:Y:S05]  /*a820*/  BSYNC B1 ;  /* 0x0000000000017941 */ /* 0x000fea0003800000 */
.L_x_335:
[----:B------:R-:W-:Y:S05]  /*a830*/  BRA `(.L_x_337) ;  /* 0xffffffe8004c7947 */ /* 0x000fea000383ffff */
.L_x_305:
[----:B0-----:R0:W1:Y:S02]  /*a840*/  SYNCS.PHASECHK.TRANS64.TRYWAIT P0, [R14+URZ+0x90], R7 ;  /* 0x000090070e0075a7 */ /* 0x001064000800017f */
[----:B-1----:R-:W-:Y:S05]  /*a850*/  @!P0 NANOSLEEP.SYNCS 0x989680 ;  /* 0x009896800000895d */ /* 0x002fea0003900000 */
[----:B------:R-:W1:Y:S02]  /*a860*/  @!P0 SYNCS.PHASECHK.TRANS64 P0, [R14+URZ+0x90], R7 ;  /* 0x000090070e0085a7 */ /* 0x000e64000800007f */
[----:B-1----:R-:W-:Y:S05]  /*a870*/  @!P0 BRA `(.L_x_305) ;  /* 0xfffffffc00f08947 */ /* 0x002fea000383ffff */
[----:B------:R-:W-:Y:S05]  /*a880*/  BRA `(.L_x_338) ;  /* 0xffffffe800887947 */ /* 0x000fea000383ffff */
.L_x_313:
[----:B------:R-:W-:Y:S01]  /*a890*/  BSSY B0, `(.L_x_339) ;  /* 0x0000006000007945 */ /* 0x000fe20003800000 */
[----:B------:R-:W-:-:S07]  /*a8a0*/  IMAD.MOV.U32 R15, RZ, RZ, -0x1 ;  /* 0xffffffffff0f7424 */ /* 0x000fce00078e00ff */
[----:B------:R-:W-:Y:S05]  /*a8b0*/  WARPSYNC.COLLECTIVE R15, `(.L_x_340) ;  /* 0x000000000f0c7348 */ /* 0x000fea0003c00000 */
[----:B------:R-:W-:Y:S02]  /*a8c0*/  ELECT P6, UR62, PT ;  /* 0x00000000003e782f */ /* 0x000fe400038c0000 */
[----:B------:R-:W-:Y:S01]  /*a8d0*/  MOV R14, UR62 ;  /* 0x0000003e000e7c02 */ /* 0x000fe20008000f00 */
[----:B------:R-:W-:Y:S10]  /*a8e0*/  ENDCOLLECTIVE ;  /* 0x000000000000791b */ /* 0x000ff40003800000 */
.L_x_340:
[----:B------:R-:W-:Y:S05]  /*a8f0*/  BSYNC B0 ;  /* 0x0000000000007941 */ /* 0x000fea0003800000 */
.L_x_339:
[----:B------:R-:W-:Y:S05]  /*a900*/  BRA `(.L_x_341) ;  /* 0xfffffff000d87947 */ /* 0x000fea000383ffff */
.L_x_317:
[----:B0-----:R0:W1:Y:S02]  /*a910*/  SYNCS.PHASECHK.TRANS64.TRYWAIT P0, [R7+URZ], R2 ;  /* 0x00000002070075a7 */ /* 0x001064000800017f */
[----:B-1----:R-:W-:Y:S05]  /*a920*/  @!P0 NANOSLEEP.SYNCS 0x989680 ;  /* 0x009896800000895d */ /* 0x002fea0003900000 */
[----:B------:R-:W1:Y:S02]  /*a930*/  @!P0 SYNCS.PHASECHK.TRANS64 P0, [R7+URZ], R2 ;  /* 0x00000002070085a7 */ /* 0x000e64000800007f */
[----:B-1----:R-:W-:Y:S05]  /*a940*/  @!P0 BRA `(.L_x_317) ;  /* 0xfffffffc00f08947 */ /* 0x002fea000383ffff */
[----:B------:R-:W-:Y:S05]  /*a950*/  BRA `(.L_x_342) ;  /* 0xfffffff400187947 */ /* 0x000fea000383ffff */
.L_x_318:
[----:B0-----:R0:W1:Y:S02]  /*a960*/  SYNCS.PHASECHK.TRANS64.TRYWAIT P0, [R9+URZ], R4 ;  /* 0x00000004090075a7 */ /* 0x001064000800017f */
[----:B-1----:R-:W-:Y:S05]  /*a970*/  @!P0 NANOSLEEP.SYNCS 0x989680 ;  /* 0x009896800000895d */ /* 0x002fea0003900000 */
[----:B------:R-:W1:Y:S02]  /*a980*/  @!P0 SYNCS.PHASECHK.TRANS64 P0, [R9+URZ], R4 ;  /* 0x00000004090085a7 */ /* 0x000e64000800007f */
[----:B-1----:R-:W-:Y:S05]  /*a990*/  @!P0 BRA `(.L_x_318) ;  /* 0xfffffffc00f08947 */ /* 0x002fea000383ffff */
[----:B------:R-:W-:Y:S05]  /*a9a0*/  BRA `(.L_x_343) ;  /* 0xfffffff400287947 */ /* 0x000fea000383ffff */
.L_x_319:
[----:B0-----:R0:W1:Y:S02]  /*a9b0*/  SYNCS.PHASECHK.TRANS64.TRYWAIT P0, [R6+URZ], R5 ;  /* 0x00000005060075a7 */ /* 0x001064000800017f */
[----:B-1----:R-:W-:Y:S05]  /*a9c0*/  @!P0 NANOSLEEP.SYNCS 0x989680 ;  /* 0x009896800000895d */ /* 0x002fea0003900000 */
[----:B------:R-:W1:Y:S02]  /*a9d0*/  @!P0 SYNCS.PHASECHK.TRANS64 P0, [R6+URZ], R5 ;  /* 0x00000005060085a7 */ /* 0x000e64000800007f */
[----:B-1----:R-:W-:Y:S05]  /*a9e0*/  @!P0 BRA `(.L_x_319) ;  /* 0xfffffffc00f08947 */ /* 0x002fea000383ffff */
[----:B------:R-:W-:Y:S05]  /*a9f0*/  BRA `(.L_x_344) ;  /* 0xfffffff400387947 */ /* 0x000fea000383ffff */
.L_x_320:
[----:B0-----:R0:W1:Y:S02]  /*aa00*/  SYNCS.PHASECHK.TRANS64.TRYWAIT P0, [R9+URZ], R4 ;  /* 0x00000004090075a7 */ /* 0x001064000800017f */
[----:B-1----:R-:W-:Y:S05]  /*aa10*/  @!P0 NANOSLEEP.SYNCS 0x989680 ;  /* 0x009896800000895d */ /* 0x002fea0003900000 */
[----:B------:R-:W1:Y:S02]  /*aa20*/  @!P0 SYNCS.PHASECHK.TRANS64 P0, [R9+URZ], R4 ;  /* 0x00000004090085a7 */ /* 0x000e64000800007f */
[----:B-1----:R-:W-:Y:S05]  /*aa30*/  @!P0 BRA `(.L_x_320) ;  /* 0xfffffffc00f08947 */ /* 0x002fea000383ffff */
[----:B------:R-:W-:Y:S05]  /*aa40*/  BRA `(.L_x_345) ;  /* 0xfffffff400487947 */ /* 0x000fea000383ffff */
.L_x_321:
[----:B0-----:R0:W1:Y:S02]  /*aa50*/  SYNCS.PHASECHK.TRANS64.TRYWAIT P0, [R6+URZ], R5 ;  /* 0x00000005060075a7 */ /* 0x001064000800017f */
[----:B-1----:R-:W-:Y:S05]  /*aa60*/  @!P0 NANOSLEEP.SYNCS 0x989680 ;  /* 0x009896800000895d */ /* 0x002fea0003900000 */
[----:B------:R-:W1:Y:S02]  /*aa70*/  @!P0 SYNCS.PHASECHK.TRANS64 P0, [R6+URZ], R5 ;  /* 0x00000005060085a7 */ /* 0x000e64000800007f */
[----:B-1----:R-:W-:Y:S05]  /*aa80*/  @!P0 BRA `(.L_x_321) ;  /* 0xfffffffc00f08947 */ /* 0x002fea000383ffff */
[----:B------:R-:W-:Y:S05]  /*aa90*/  BRA `(.L_x_346) ;  /* 0xfffffff400587947 */ /* 0x000fea000383ffff */
.L_x_322:
[----:B0-----:R0:W1:Y:S02]  /*aaa0*/  SYNCS.PHASECHK.TRANS64.TRYWAIT P0, [R9+URZ], R4 ;  /* 0x00000004090075a7 */ /* 0x001064000800017f */
[----:B-1----:R-:W-:Y:S05]  /*aab0*/  @!P0 NANOSLEEP.SYNCS 0x989680 ;  /* 0x009896800000895d */ /* 0x002fea0003900000 */
[----:B------:R-:W1:Y:S02]  /*aac0*/  @!P0 SYNCS.PHASECHK.TRANS64 P0, [R9+URZ], R4 ;  /* 0x00000004090085a7 */ /* 0x000e64000800007f */
[----:B-1----:R-:W-:Y:S05]  /*aad0*/  @!P0 BRA `(.L_x_322) ;  /* 0xfffffffc00f08947 */ /* 0x002fea000383ffff */
[----:B------:R-:W-:Y:S05]  /*aae0*/  BRA `(.L_x_347) ;  /* 0xfffffff400687947 */ /* 0x000fea000383ffff */
.L_x_323:
[----:B0-----:R0:W1:Y:S02]  /*aaf0*/  SYNCS.PHASECHK.TRANS64.TRYWAIT P0, [R6+URZ], R5 ;  /* 0x00000005060075a7 */ /* 0x001064000800017f */
[----:B-1----:R-:W-:Y:S05]  /*ab00*/  @!P0 NANOSLEEP.SYNCS 0x989680 ;  /* 0x009896800000895d */ /* 0x002fea0003900000 */
[----:B------:R-:W1:Y:S02]  /*ab10*/  @!P0 SYNCS.PHASECHK.TRANS64 P0, [R6+URZ], R5 ;  /* 0x00000005060085a7 */ /* 0x000e64000800007f */
[----:B-1----:R-:W-:Y:S05]  /*ab20*/  @!P0 BRA `(.L_x_323) ;  /* 0xfffffffc00f08947 */ /* 0x002fea000383ffff */
[----:B------:R-:W-:Y:S05]  /*ab30*/  BRA `(.L_x_348) ;  /* 0xfffffff400787947 */ /* 0x000fea000383ffff */
.L_x_324:
[----:B0-----:R0:W1:Y:S02]  /*ab40*/  SYNCS.PHASECHK.TRANS64.TRYWAIT P0, [R9+URZ], R4 ;  /* 0x00000004090075a7 */ /* 0x001064000800017f */
[----:B-1----:R-:W-:Y:S05]  /*ab50*/  @!P0 NANOSLEEP.SYNCS 0x989680 ;  /* 0x009896800000895d */ /* 0x002fea0003900000 */
[----:B------:R-:W1:Y:S02]  /*ab60*/  @!P0 SYNCS.PHASECHK.TRANS64 P0, [R9+URZ], R4 ;  /* 0x00000004090085a7 */ /* 0x000e64000800007f */
[----:B-1----:R-:W-:Y:S05]  /*ab70*/  @!P0 BRA `(.L_x_324) ;  /* 0xfffffffc00f08947 */ /* 0x002fea000383ffff */
[----:B------:R-:W-:Y:S05]  /*ab80*/  BRA `(.L_x_349) ;  /* 0xfffffff400887947 */ /* 0x000fea000383ffff */
.L_x_325:
[----:B0-----:R0:W1:Y:S02]  /*ab90*/  SYNCS.PHASECHK.TRANS64.TRYWAIT P0, [R6+URZ], R5 ;  /* 0x00000005060075a7 */ /* 0x001064000800017f */
[----:B-1----:R-:W-:Y:S05]  /*aba0*/  @!P0 NANOSLEEP.SYNCS 0x989680 ;  /* 0x009896800000895d */ /* 0x002fea0003900000 */
[----:B------:R-:W1:Y:S02]  /*abb0*/  @!P0 SYNCS.PHASECHK.TRANS64 P0, [R6+URZ], R5 ;  /* 0x00000005060085a7 */ /* 0x000e64000800007f */
[----:B-1----:R-:W-:Y:S05]  /*abc0*/  @!P0 BRA `(.L_x_325) ;  /* 0xfffffffc00f08947 */ /* 0x002fea000383ffff */
[----:B------:R-:W-:Y:S05]  /*abd0*/  BRA `(.L_x_350) ;  /* 0xfffffff400987947 */ /* 0x000fea000383ffff */
.L_x_326:
[----:B0-----:R0:W1:Y:S02]  /*abe0*/  SYNCS.PHASECHK.TRANS64.TRYWAIT P0, [R9+URZ], R4 ;  /* 0x00000004090075a7 */ /* 0x001064000800017f */
[----:B-1----:R-:W-:Y:S05]  /*abf0*/  @!P0 NANOSLEEP.SYNCS 0x989680 ;  /* 0x009896800000895d */ /* 0x002fea0003900000 */
[----:B------:R-:W1:Y:S02]  /*ac00*/  @!P0 SYNCS.PHASECHK.TRANS64 P0, [R9+URZ], R4 ;  /* 0x00000004090085a7 */ /* 0x000e64000800007f */
[----:B-1----:R-:W-:Y:S05]  /*ac10*/  @!P0 BRA `(.L_x_326) ;  /* 0xfffffffc00f08947 */ /* 0x002fea000383ffff */
[----:B------:R-:W-:Y:S05]  /*ac20*/  BRA `(.L_x_351) ;  /* 0xfffffff400a87947 */ /* 0x000fea000383ffff */
.L_x_327:
[----:B0-----:R0:W1:Y:S02]  /*ac30*/  SYNCS.PHASECHK.TRANS64.TRYWAIT P0, [R6+URZ], R5 ;  /* 0x00000005060075a7 */ /* 0x001064000800017f */
[----:B-1----:R-:W-:Y:S05]  /*ac40*/  @!P0 NANOSLEEP.SYNCS 0x989680 ;  /* 0x009896800000895d */ /* 0x002fea0003900000 */
[----:B------:R-:W1:Y:S02]  /*ac50*/  @!P0 SYNCS.PHASECHK.TRANS64 P0, [R6+URZ], R5 ;  /* 0x00000005060085a7 */ /* 0x000e64000800007f */
[----:B-1----:R-:W-:Y:S05]  /*ac60*/  @!P0 BRA `(.L_x_327) ;  /* 0xfffffffc00f08947 */ /* 0x002fea000383ffff */
[----:B------:R-:W-:Y:S05]  /*ac70*/  BRA `(.L_x_352) ;  /* 0xfffffff400b87947 */ /* 0x000fea000383ffff */
.L_x_328:
[----:B0-----:R0:W1:Y:S02]  /*ac80*/  SYNCS.PHASECHK.TRANS64.TRYWAIT P0, [R9+URZ], R4 ;  /* 0x00000004090075a7 */ /* 0x001064000800017f */
[----:B-1----:R-:W-:Y:S05]  /*ac90*/  @!P0 NANOSLEEP.SYNCS 0x989680 ;  /* 0x009896800000895d */ /* 0x002fea0003900000 */
[----:B------:R-:W1:Y:S02]  /*aca0*/  @!P0 SYNCS.PHASECHK.TRANS64 P0, [R9+URZ], R4 ;  /* 0x00000004090085a7 */ /* 0x000e64000800007f */
[----:B-1----:R-:W-:Y:S05]  /*acb0*/  @!P0 BRA `(.L_x_328) ;  /* 0xfffffffc00f08947 */ /* 0x002fea000383ffff */
[----:B------:R-:W-:Y:S05]  /*acc0*/  BRA `(.L_x_353) ;  /* 0xfffffff400c87947 */ /* 0x000fea000383ffff */
.L_x_329:
[----:B0-----:R0:W1:Y:S02]  /*acd0*/  SYNCS.PHASECHK.TRANS64.TRYWAIT P0, [R6+URZ], R5 ;  /* 0x00000005060075a7 */ /* 0x001064000800017f */
[----:B-1----:R-:W-:Y:S05]  /*ace0*/  @!P0 NANOSLEEP.SYNCS 0x989680 ;  /* 0x009896800000895d */ /* 0x002fea0003900000 */
[----:B------:R-:W1:Y:S02]  /*acf0*/  @!P0 SYNCS.PHASECHK.TRANS64 P0, [R6+URZ], R5 ;  /* 0x00000005060085a7 */ /* 0x000e64000800007f */
[----:B-1----:R-:W-:Y:S05]  /*ad00*/  @!P0 BRA `(.L_x_329) ;  /* 0xfffffffc00f08947 */ /* 0x002fea000383ffff */
[----:B------:R-:W-:Y:S05]  /*ad10*/  BRA `(.L_x_354) ;  /* 0xfffffff400d87947 */ /* 0x000fea000383ffff */
.L_x_330:
[----:B0-----:R0:W1:Y:S02]  /*ad20*/  SYNCS.PHASECHK.TRANS64.TRYWAIT P0, [R9+URZ], R4 ;  /* 0x00000004090075a7 */ /* 0x001064000800017f */
[----:B-1----:R-:W-:Y:S05]  /*ad30*/  @!P0 NANOSLEEP.SYNCS 0x989680 ;  /* 0x009896800000895d */ /* 0x002fea0003900000 */
[----:B------:R-:W1:Y:S02]  /*ad40*/  @!P0 SYNCS.PHASECHK.TRANS64 P0, [R9+URZ], R4 ;  /* 0x00000004090085a7 */ /* 0x000e64000800007f */
[----:B-1----:R-:W-:Y:S05]  /*ad50*/  @!P0 BRA `(.L_x_330) ;  /* 0xfffffffc00f08947 */ /* 0x002fea000383ffff */
[----:B------:R-:W-:Y:S05]  /*ad60*/  BRA `(.L_x_355) ;  /* 0xfffffff400e87947 */ /* 0x000fea000383ffff */
.L_x_331:
[----:B0-----:R0:W1:Y:S02]  /*ad70*/  SYNCS.PHASECHK.TRANS64.TRYWAIT P0, [R6+URZ], R5 ;  /* 0x00000005060075a7 */ /* 0x001064000800017f */
[----:B-1----:R-:W-:Y:S05]  /*ad80*/  @!P0 NANOSLEEP.SYNCS 0x989680 ;  /* 0x009896800000895d */ /* 0x002fea0003900000 */
[----:B------:R-:W1:Y:S02]  /*ad90*/  @!P0 SYNCS.PHASECHK.TRANS64 P0, [R6+URZ], R5 ;  /* 0x00000005060085a7 */ /* 0x000e64000800007f */
[----:B-1----:R-:W-:Y:S05]  /*ada0*/  @!P0 BRA `(.L_x_331) ;  /* 0xfffffffc00f08947 */ /* 0x002fea000383ffff */
[----:B------:R-:W-:Y:S05]  /*adb0*/  BRA `(.L_x_356) ;  /* 0xfffffff400f87947 */ /* 0x000fea000383ffff */
.L_x_332:
[----:B0-----:R0:W1:Y:S02]  /*adc0*/  SYNCS.PHASECHK.TRANS64.TRYWAIT P0, [R9+URZ], R4 ;  /* 0x00000004090075a7 */ /* 0x001064000800017f */
[----:B-1----:R-:W-:Y:S05]  /*add0*/  @!P0 NANOSLEEP.SYNCS 0x989680 ;  /* 0x009896800000895d */ /* 0x002fea0003900000 */
[----:B------:R-:W1:Y:S02]  /*ade0*/  @!P0 SYNCS.PHASECHK.TRANS64 P0, [R9+URZ], R4 ;  /* 0x00000004090085a7 */ /* 0x000e64000800007f */
[----:B-1----:R-:W-:Y:S05]  /*adf0*/  @!P0 BRA `(.L_x_332) ;  /* 0xfffffffc00f08947 */ /* 0x002fea000383ffff */
[----:B------:R-:W-:Y:S05]  /*ae00*/  BRA `(.L_x_357) ;  /* 0xfffffff800087947 */ /* 0x000fea000383ffff */
.L_x_333:
[----:B-1----:R1:W2:Y:S02]  /*ae10*/  SYNCS.PHASECHK.TRANS64.TRYWAIT P0, [R6+URZ], R5 ;  /* 0x00000005060075a7 */ /* 0x0022a4000800017f */
[----:B--2---:R-:W-:Y:S05]  /*ae20*/  @!P0 NANOSLEEP.SYNCS 0x989680 ;  /* 0x009896800000895d */ /* 0x004fea0003900000 */
[----:B------:R-:W2:Y:S02]  /*ae30*/  @!P0 SYNCS.PHASECHK.TRANS64 P0, [R6+URZ], R5 ;  /* 0x00000005060085a7 */ /* 0x000ea4000800007f */
[----:B--2---:R-:W-:Y:S05]  /*ae40*/  @!P0 BRA `(.L_x_333) ;  /* 0xfffffffc00f08947 */ /* 0x004fea000383ffff */
[----:B------:R-:W-:Y:S05]  /*ae50*/  BRA `(.L_x_358) ;  /* 0xfffffff800107947 */ /* 0x000fea000383ffff */
.L_x_359:
[----:B------:R-:W-:-:S00]  /*ae60*/  BRA `(.L_x_359) ;  /* 0xfffffffc00fc7947 */ /* 0x000fc0000383ffff */
[----:B------:R-:W-:-:S00]  /*ae70*/  NOP ;  /* 0x0000000000007918 */ /* 0x000fc00000000000 */
        /* <DEDUP_REMOVED lines=8> */
.L_x_360:


//--------------------- .nv.global.init           --------------------------
	.section	.nv.global.init,"aw",@progbits
.nv.global.init:
	.type		$str$22,@object
	.size		$str$22,($str$23 - $str$22)
$str$22:
        /*0000*/ 	.byte	0x6b, 0x5f, 0x74, 0x69, 0x6c, 0x65, 0x5f, 0x63, 0x6f, 0x75, 0x6e, 0x74, 0x20, 0x3e, 0x3d, 0x20
        /*0010*/ 	.byte	0x31, 0x00
	.type		$str$23,@object
	.size		$str$23,(__unnamed_1 - $str$23)
$str$23:
        /*0012*/ 	.byte	0x2f, 0x74, 0x6d, 0x70, 0x2f, 0x63, 0x75, 0x74, 0x6c, 0x61, 0x73, 0x73, 0x5f, 0x73, 0x77, 0x65
        /*0022*/ 	.byte	0x65, 0x70, 0x5f, 0x73, 0x72, 0x63, 0x2f, 0x69, 0x6e, 0x63, 0x6c, 0x75, 0x64, 0x65, 0x2f, 0x63
        /*0032*/ 	.byte	0x75, 0x74, 0x6c, 0x61, 0x73, 0x73, 0x2f, 0x67, 0x65, 0x6d, 0x6d, 0x2f, 0x63, 0x6f, 0x6c, 0x6c
        /*0042*/ 	.byte	0x65, 0x63, 0x74, 0x69, 0x76, 0x65, 0x2f, 0x73, 0x6d, 0x39, 0x30, 0x5f, 0x6d, 0x6d, 0x61, 0x5f
        /*0052*/ 	.byte	0x74, 0x6d, 0x61, 0x5f, 0x67, 0x6d, 0x6d, 0x61, 0x5f, 0x73, 0x73, 0x5f, 0x77, 0x61, 0x72, 0x70
        /*0062*/ 	.byte	0x73, 0x70, 0x65, 0x63, 0x69, 0x61, 0x6c, 0x69, 0x7a, 0x65, 0x64, 0x2e, 0x68, 0x70, 0x70, 0x00
	.type		__unnamed_1,@object
	.size		__unnamed_1,(.L_0 - __unnamed_1)
__unnamed_1:
        /*0072*/ 	.byte	0x76, 0x6f, 0x69, 0x64, 0x20, 0x63, 0x75, 0x74, 0x6c, 0x61, 0x73, 0x73, 0x3a, 0x3a, 0x67, 0x65
        /* <DEDUP_REMOVED lines=173> */
        /*0b52*/ 	.byte	0x69, 0x74, 0x79, 0x5d, 0x00
.L_0:


//--------------------- .nv.shared._ZN7cutlass13device_kernelINS_4gemm6kernel13GemmUniversalIN4cute5tupleIJiiiiEEENS1_10collective13CollectiveMmaINS1_34MainloopSm90TmaGmmaWarpSpecializedILi18ENS5_IJNS4_1CILi2EEENSA_ILi4EEENSA_ILi1EEEEEENS1_35KernelTmaWarpSpecializedCooperativeEEENS5_IJNSA_ILi128EEENSA_ILi256EEENSA_ILi32EEEEEEaNS5_IJlSD_lEEEaSL_NS4_8TiledMMAINS4_8MMA_AtomIJNS4_4SM904GMMA27MMA_64x256x32_S32S8S8_SS_TNEEEENS4_6LayoutINS5_IJSB_SD_SD_EEENS5_IJSD_NSA_ILi0EEESU_EEEEENS5_IJNS4_10UnderscoreESX_SX_EEEEENS4_23SM90_TMA_LOAD_MULTICASTENS4_14ComposedLayoutINS4_7SwizzleILi1ELi4ELi3EEENS4_18smem_ptr_flag_bitsILi8EEENSS_INS5_IJNSA_ILi8EEESJ_EEENS5_IJSJ_SD_EEEEEEEvNS4_8identityES10_S1A_vS1B_EENS_8epilogue10collective6detail29Sm90TmaWarpSpecializedAdapterINS1E_15DefaultEpilogueIaSL_SL_NS1D_6thread17LinearCombinationIaLi1EiiLNS1I_9ScaleType4KindE0ELNS_15FloatRoundStyleE2EaEENS1_15EpilogueDefaultEEEEEvvEEEEvNT_6ParamsE --------------------------
	.section	.nv.shared._ZN7cutlass13device_kernelINS_4gemm6kernel13GemmUniversalIN4cute5tupleIJiiiiEEENS1_10collective13CollectiveMmaINS1_34MainloopSm90TmaGmmaWarpSpecializedILi18ENS5_IJNS4_1CILi2EEENSA_ILi4EEENSA_ILi1EEEEEENS1_35KernelTmaWarpSpecializedCooperativeEEENS5_IJNSA_ILi128EEENSA_ILi256EEENSA_ILi32EEEEEEaNS5_IJlSD_lEEEaSL_NS4_8TiledMMAINS4_8MMA_AtomIJNS4_4SM904GMMA27MMA_64x256x32_S32S8S8_SS_TNEEEENS4_6LayoutINS5_IJSB_SD_SD_EEENS5_IJSD_NSA_ILi0EEESU_EEEEENS5_IJNS4_10UnderscoreESX_SX_EEEEENS4_23SM90_TMA_LOAD_MULTICASTENS4_14ComposedLayoutINS4_7SwizzleILi1ELi4ELi3EEENS4_18smem_ptr_flag_bitsILi8EEENSS_INS5_IJNSA_ILi8EEESJ_EEENS5_IJSJ_SD_EEEEEEEvNS4_8identityES10_S1A_vS1B_EENS_8epilogue10collective6detail29Sm90TmaWarpSpecializedAdapterINS1E_15DefaultEpilogueIaSL_SL_NS1D_6thread17LinearCombinationIaLi1EiiLNS1I_9ScaleType4KindE0ELNS_15FloatRoundStyleE2EaEENS1_15EpilogueDefaultEEEEEvvEEEEvNT_6ParamsE,"aw",@nobits
	.sectionflags	@""
	.align	16
	.zero		1024


//--------------------- .nv.shared.reserved.0     --------------------------
	.section	.nv.shared.reserved.0,"aw",@nobits
	.weak		__nv_reservedSMEM_offset_0_alias
	.size		__nv_reservedSMEM_offset_0_alias, 0, 0
	.other		__nv_reservedSMEM_offset_0_alias,@"STO_CUDA_RESERVED_SHARED STV_DEFAULT"
__nv_reservedSMEM_offset_0_alias:
	.zero		0


//--------------------- .nv.global                --------------------------
	.section	.nv.global,"aw",@nobits
.nv.global:
	.type		_ZN40_INTERNAL_6296268c_4_k_cu_b3a5b5d8_287094cute1_E,@object
	.size		_ZN40_INTERNAL_6296268c_4_k_cu_b3a5b5d8_287094cute1_E,(_ZN40_INTERNAL_6296268c_4_k_cu_b3a5b5d8_287094cuda3std3__45__cpo6cbeginE - _ZN40_INTERNAL_6296268c_4_k_cu_b3a5b5d8_287094cute1_E)
_ZN40_INTERNAL_6296268c_4_k_cu_b3a5b5d8_287094cute1_E:
	.zero		1
	.type		_ZN40_INTERNAL_6296268c_4_k_cu_b3a5b5d8_287094cuda3std3__45__cpo6cbeginE,@object
	.size		_ZN40_INTERNAL_6296268c_4_k_cu_b3a5b5d8_287094cuda3std3__45__cpo6cbeginE,(_ZN40_INTERNAL_6296268c_4_k_cu_b3a5b5d8_287094cuda3std3__48in_placeE - _ZN40_INTERNAL_6296268c_4_k_cu_b3a5b5d8_287094cuda3std3__45__cpo6cbeginE)
_ZN40_INTERNAL_6296268c_4_k_cu_b3a5b5d8_287094cuda3std3__45__cpo6cbeginE:
	.zero		1
	.type		_ZN40_INTERNAL_6296268c_4_k_cu_b3a5b5d8_287094cuda3std3__48in_placeE,@object
	.size		_ZN40_INTERNAL_6296268c_4_k_cu_b3a5b5d8_287094cuda3std3__48in_placeE,(_ZN40_INTERNAL_6296268c_4_k_cu_b3a5b5d8_287094cuda3std6ranges3__45__cpo9iter_moveE - _ZN40_INTERNAL_6296268c_4_k_cu_b3a5b5d8_287094cuda3std3__48in_placeE)
_ZN40_INTERNAL_6296268c_4_k_cu_b3a5b5d8_287094cuda3std3__48in_placeE:
	.zero		1
	.type		_ZN40_INTERNAL_6296268c_4_k_cu_b3a5b5d8_287094cuda3std6ranges3__45__cpo9iter_moveE,@object
	.size		_ZN40_INTERNAL_6296268c_4_k_cu_b3a5b5d8_287094cuda3std6ranges3__45__cpo9iter_moveE,(_ZN40_INTERNAL_6296268c_4_k_cu_b3a5b5d8_287094cuda3std3__45__cpo5beginE - _ZN40_INTERNAL_6296268c_4_k_cu_b3a5b5d8_287094cuda3std6ranges3__45__cpo9iter_moveE)
_ZN40_INTERNAL_6296268c_4_k_cu_b3a5b5d8_287094cuda3std6ranges3__45__cpo9iter_moveE:
	.zero		1
	.type		_ZN40_INTERNAL_6296268c_4_k_cu_b3a5b5d8_287094cuda3std3__45__cpo5beginE,@object
	.size		_ZN40_INTERNAL_6296268c_4_k_cu_b3a5b5d8_287094cuda3std3__45__cpo5beginE,(_ZN40_INTERNAL_6296268c_4_k_cu_b3a5b5d8_287094cuda3std3__442_GLOBAL__N__6296268c_4_k_cu_b3a5b5d8_287096ignoreE - _ZN40_INTERNAL_6296268c_4_k_cu_b3a5b5d8_287094cuda3std3__45__cpo5beginE)
_ZN40_INTERNAL_6296268c_4_k_cu_b3a5b5d8_287094cuda3std3__45__cpo5beginE:
	.zero		1
	.type		_ZN40_INTERNAL_6296268c_4_k_cu_b3a5b5d8_287094cuda3std3__442_GLOBAL__N__6296268c_4_k_cu_b3a5b5d8_287096ignoreE,@object
	.size		_ZN40_INTERNAL_6296268c_4_k_cu_b3a5b5d8_287094cuda3std3__442_GLOBAL__N__6296268c_4_k_cu_b3a5b5d8_287096ignoreE,(_ZN40_INTERNAL_6296268c_4_k_cu_b3a5b5d8_287094cute7productE - _ZN40_INTERNAL_6296268c_4_k_cu_b3a5b5d8_287094cuda3std3__442_GLOBAL__N__6296268c_4_k_cu_b3a5b5d8_287096ignoreE)
_ZN40_INTERNAL_6296268c_4_k_cu_b3a5b5d8_287094cuda3std3__442_GLOBAL__N__6296268c_4_k_cu_b3a5b5d8_287096ignoreE:
	.zero		1
	.type		_ZN40_INTERNAL_6296268c_4_k_cu_b3a5b5d8_287094cute7productE,@object
	.size		_ZN40_INTERNAL_6296268c_4_k_cu_b3a5b5d8_287094cute7productE,(_ZN40_INTERNAL_6296268c_4_k_cu_b3a5b5d8_287094cuda3std3__45__cpo3endE - _ZN40_INTERNAL_6296268c_4_k_cu_b3a5b5d8_287094cute7productE)
_ZN40_INTERNAL_6296268c_4_k_cu_b3a5b5d8_287094cute7productE:
	.zero		1
	.type		_ZN40_INTERNAL_6296268c_4_k_cu_b3a5b5d8_287094cuda3std3__45__cpo3endE,@object
	.size		_ZN40_INTERNAL_6296268c_4_k_cu_b3a5b5d8_287094cuda3std3__45__cpo3endE,(_ZN40_INTERNAL_6296268c_4_k_cu_b3a5b5d8_287094cuda3std3__419piecewise_constructE - _ZN40_INTERNAL_6296268c_4_k_cu_b3a5b5d8_287094cuda3std3__45__cpo3endE)
_ZN40_INTERNAL_6296268c_4_k_cu_b3a5b5d8_287094cuda3std3__45__cpo3endE:
	.zero		1
	.type		_ZN40_INTERNAL_6296268c_4_k_cu_b3a5b5d8_287094cuda3std3__419piecewise_constructE,@object
	.size		_ZN40_INTERNAL_6296268c_4_k_cu_b3a5b5d8_287094cuda3std3__419piecewise_constructE,(_ZN40_INTERNAL_6296268c_4_k_cu_b3a5b5d8_287094cuda3std3__45__cpo4cendE - _ZN40_INTERNAL_6296268c_4_k_cu_b3a5b5d8_287094cuda3std3__419piecewise_constructE)
_ZN40_INTERNAL_6296268c_4_k_cu_b3a5b5d8_287094cuda3std3__419piecewise_constructE:
	.zero		1
	.type		_ZN40_INTERNAL_6296268c_4_k_cu_b3a5b5d8_287094cuda3std3__45__cpo4cendE,@object
	.size		_ZN40_INTERNAL_6296268c_4_k_cu_b3a5b5d8_287094cuda3std3__45__cpo4cendE,(_ZN40_INTERNAL_6296268c_4_k_cu_b3a5b5d8_287094cuda3std6ranges3__45__cpo4swapE - _ZN40_INTERNAL_6296268c_4_k_cu_b3a5b5d8_287094cuda3std3__45__cpo4cendE)
_ZN40_INTERNAL_6296268c_4_k_cu_b3a5b5d8_287094cuda3std3__45__cpo4cendE:
	.zero		1
	.type		_ZN40_INTERNAL_6296268c_4_k_cu_b3a5b5d8_287094cuda3std6ranges3__45__cpo4swapE,@object
	.size		_ZN40_INTERNAL_6296268c_4_k_cu_b3a5b5d8_287094cuda3std6ranges3__45__cpo4swapE,(.L_8 - _ZN40_INTERNAL_6296268c_4_k_cu_b3a5b5d8_287094cuda3std6ranges3__45__cpo4swapE)
_ZN40_INTERNAL_6296268c_4_k_cu_b3a5b5d8_287094cuda3std6ranges3__45__cpo4swapE:
	.zero		1
.L_8:


//--------------------- .nv.constant0._ZN7cutlass13device_kernelINS_4gemm6kernel13GemmUniversalIN4cute5tupleIJiiiiEEENS1_10collective13CollectiveMmaINS1_34MainloopSm90TmaGmmaWarpSpecializedILi18ENS5_IJNS4_1CILi2EEENSA_ILi4EEENSA_ILi1EEEEEENS1_35KernelTmaWarpSpecializedCooperativeEEENS5_IJNSA_ILi128EEENSA_ILi256EEENSA_ILi32EEEEEEaNS5_IJlSD_lEEEaSL_NS4_8TiledMMAINS4_8MMA_AtomIJNS4_4SM904GMMA27MMA_64x256x32_S32S8S8_SS_TNEEEENS4_6LayoutINS5_IJSB_SD_SD_EEENS5_IJSD_NSA_ILi0EEESU_EEEEENS5_IJNS4_10UnderscoreESX_SX_EEEEENS4_23SM90_TMA_LOAD_MULTICASTENS4_14ComposedLayoutINS4_7SwizzleILi1ELi4ELi3EEENS4_18smem_ptr_flag_bitsILi8EEENSS_INS5_IJNSA_ILi8EEESJ_EEENS5_IJSJ_SD_EEEEEEEvNS4_8identityES10_S1A_vS1B_EENS_8epilogue10collective6detail29Sm90TmaWarpSpecializedAdapterINS1E_15DefaultEpilogueIaSL_SL_NS1D_6thread17LinearCombinationIaLi1EiiLNS1I_9ScaleType4KindE0ELNS_15FloatRoundStyleE2EaEENS1_15EpilogueDefaultEEEEEvvEEEEvNT_6ParamsE --------------------------
	.section	.nv.constant0._ZN7cutlass13device_kernelINS_4gemm6kernel13GemmUniversalIN4cute5tupleIJiiiiEEENS1_10collective13CollectiveMmaINS1_34MainloopSm90TmaGmmaWarpSpecializedILi18ENS5_IJNS4_1CILi2EEENSA_ILi4EEENSA_ILi1EEEEEENS1_35KernelTmaWarpSpecializedCooperativeEEENS5_IJNSA_ILi128EEENSA_ILi256EEENSA_ILi32EEEEEEaNS5_IJlSD_lEEEaSL_NS4_8TiledMMAINS4_8MMA_AtomIJNS4_4SM904GMMA27MMA_64x256x32_S32S8S8_SS_TNEEEENS4_6LayoutINS5_IJSB_SD_SD_EEENS5_IJSD_NSA_ILi0EEESU_EEEEENS5_IJNS4_10UnderscoreESX_SX_EEEEENS4_23SM90_TMA_LOAD_MULTICASTENS4_14ComposedLayoutINS4_7SwizzleILi1ELi4ELi3EEENS4_18smem_ptr_flag_bitsILi8EEENSS_INS5_IJNSA_ILi8EEESJ_EEENS5_IJSJ_SD_EEEEEEEvNS4_8identityES10_S1A_vS1B_EENS_8epilogue10collective6detail29Sm90TmaWarpSpecializedAdapterINS1E_15DefaultEpilogueIaSL_SL_NS1D_6thread17LinearCombinationIaLi1EiiLNS1I_9ScaleType4KindE0ELNS_15FloatRoundStyleE2EaEENS1_15EpilogueDefaultEEEEEvvEEEEvNT_6ParamsE,"a",@progbits
	.sectionflags	@""
	.align	4
.nv.constant0._ZN7cutlass13device_kernelINS_4gemm6kernel13GemmUniversalIN4cute5tupleIJiiiiEEENS1_10collective13CollectiveMmaINS1_34MainloopSm90TmaGmmaWarpSpecializedILi18ENS5_IJNS4_1CILi2EEENSA_ILi4EEENSA_ILi1EEEEEENS1_35KernelTmaWarpSpecializedCooperativeEEENS5_IJNSA_ILi128EEENSA_ILi256EEENSA_ILi32EEEEEEaNS5_IJlSD_lEEEaSL_NS4_8TiledMMAINS4_8MMA_AtomIJNS4_4SM904GMMA27MMA_64x256x32_S32S8S8_SS_TNEEEENS4_6LayoutINS5_IJSB_SD_SD_EEENS5_IJSD_NSA_ILi0EEESU_EEEEENS5_IJNS4_10UnderscoreESX_SX_EEEEENS4_23SM90_TMA_LOAD_MULTICASTENS4_14ComposedLayoutINS4_7SwizzleILi1ELi4ELi3EEENS4_18smem_ptr_flag_bitsILi8EEENSS_INS5_IJNSA_ILi8EEESJ_EEENS5_IJSJ_SD_EEEEEEEvNS4_8identityES10_S1A_vS1B_EENS_8epilogue10collective6detail29Sm90TmaWarpSpecializedAdapterINS1E_15DefaultEpilogueIaSL_SL_NS1D_6thread17LinearCombinationIaLi1EiiLNS1I_9ScaleType4KindE0ELNS_15FloatRoundStyleE2EaEENS1_15EpilogueDefaultEEEEEvvEEEEvNT_6ParamsE:
	.zero		1664


//--------------------- SYMBOLS --------------------------

	.type		.nv.reservedSmem.offset0,@object
	.size		.nv.reservedSmem.offset0,0x4
	.type		__assertfail,@function
